//
// Generated by NVIDIA NVVM Compiler
//
// Compiler Build ID: CL-36424714
// Cuda compilation tools, release 13.0, V13.0.88
// Based on NVVM 20.0.0
//

.version 9.0
.target sm_100
.address_size 64

	// .globl	kernel_gpu5
// _ZZ11kernel_gpu5E5tmp_A has been demoted
// _ZZ11kernel_gpu5E5tmp_B has been demoted

.visible .entry kernel_gpu5(
	.param .u32 kernel_gpu5_param_0,
	.param .u32 kernel_gpu5_param_1,
	.param .u32 kernel_gpu5_param_2,
	.param .u64 .ptr .align 1 kernel_gpu5_param_3,
	.param .u64 .ptr .align 1 kernel_gpu5_param_4,
	.param .u64 .ptr .align 1 kernel_gpu5_param_5
)
{
	.reg .pred 	%p<8>;
	.reg .b32 	%r<80>;
	.reg .b64 	%rd<59>;
	.reg .b64 	%fd<368>;
	// demoted variable
	.shared .align 8 .b8 _ZZ11kernel_gpu5E5tmp_A[2048];
	// demoted variable
	.shared .align 8 .b8 _ZZ11kernel_gpu5E5tmp_B[2048];
	ld.param.u32 	%r31, [kernel_gpu5_param_1];
	ld.param.u32 	%r32, [kernel_gpu5_param_2];
	ld.param.u64 	%rd6, [kernel_gpu5_param_3];
	ld.param.u64 	%rd7, [kernel_gpu5_param_4];
	cvta.to.global.u64 	%rd1, %rd7;
	cvta.to.global.u64 	%rd2, %rd6;
	mov.u32 	%r33, %ctaid.y;
	mov.u32 	%r34, %ctaid.x;
	mov.u32 	%r1, %tid.y;
	mov.u32 	%r2, %tid.x;
	shl.b32 	%r3, %r33, 4;
	shl.b32 	%r4, %r34, 4;
	shr.s32 	%r35, %r32, 31;
	shr.u32 	%r36, %r35, 28;
	add.s32 	%r37, %r32, %r36;
	shr.s32 	%r5, %r37, 4;
	setp.lt.s32 	%p1, %r32, 16;
	mov.f64 	%fd367, 0d0000000000000000;
	@%p1 bra 	$L__BB0_9;
	mul.lo.s32 	%r6, %r3, %r32;
	mad.lo.s32 	%r39, %r32, %r1, %r2;
	cvt.u64.u32 	%rd3, %r39;
	shl.b32 	%r40, %r1, 7;
	mov.u32 	%r41, _ZZ11kernel_gpu5E5tmp_A;
	add.s32 	%r7, %r41, %r40;
	shl.b32 	%r42, %r2, 3;
	add.s32 	%r8, %r7, %r42;
	mad.lo.s32 	%r43, %r31, %r1, %r2;
	cvt.s64.s32 	%rd4, %r43;
	mov.u32 	%r44, _ZZ11kernel_gpu5E5tmp_B;
	add.s32 	%r45, %r44, %r40;
	add.s32 	%r9, %r45, %r42;
	add.s32 	%r46, %r5, -1;
	setp.lt.u32 	%p2, %r46, 3;
	mov.f64 	%fd367, 0d0000000000000000;
	mov.b32 	%r79, 0;
	@%p2 bra 	$L__BB0_4;
	and.b32  	%r47, %r5, 134217724;
	neg.s32 	%r77, %r47;
	shl.b32 	%r48, %r31, 5;
	add.s32 	%r76, %r48, %r4;
	mad.lo.s32 	%r75, %r31, 48, %r4;
	shl.b32 	%r49, %r31, 4;
	add.s32 	%r74, %r4, %r49;
	mov.f64 	%fd367, 0d0000000000000000;
	mov.u32 	%r72, %r6;
	mov.u32 	%r73, %r4;
$L__BB0_3:
	.pragma "nounroll";
	and.b32  	%r79, %r5, 134217724;
	cvt.s64.s32 	%rd8, %r72;
	cvt.s64.s32 	%rd9, %r73;
	add.s64 	%rd10, %rd8, %rd3;
	shl.b64 	%rd11, %rd10, 3;
	add.s64 	%rd12, %rd2, %rd11;
	ld.global.f64 	%fd14, [%rd12];
	st.shared.f64 	[%r8], %fd14;
	add.s64 	%rd13, %rd9, %rd4;
	shl.b64 	%rd14, %rd13, 3;
	add.s64 	%rd15, %rd1, %rd14;
	ld.global.f64 	%fd15, [%rd15];
	st.shared.f64 	[%r9], %fd15;
	bar.sync 	0;
	ld.shared.f64 	%fd16, [%r7];
	shl.b32 	%r50, %r2, 3;
	mov.u32 	%r51, _ZZ11kernel_gpu5E5tmp_B;
	add.s32 	%r52, %r51, %r50;
	ld.shared.f64 	%fd17, [%r52];
	fma.rn.f64 	%fd18, %fd16, %fd17, %fd367;
	ld.shared.f64 	%fd19, [%r7+8];
	ld.shared.f64 	%fd20, [%r52+128];
	fma.rn.f64 	%fd21, %fd19, %fd20, %fd18;
	ld.shared.f64 	%fd22, [%r7+16];
	ld.shared.f64 	%fd23, [%r52+256];
	fma.rn.f64 	%fd24, %fd22, %fd23, %fd21;
	ld.shared.f64 	%fd25, [%r7+24];
	ld.shared.f64 	%fd26, [%r52+384];
	fma.rn.f64 	%fd27, %fd25, %fd26, %fd24;
	ld.shared.f64 	%fd28, [%r7+32];
	ld.shared.f64 	%fd29, [%r52+512];
	fma.rn.f64 	%fd30, %fd28, %fd29, %fd27;
	ld.shared.f64 	%fd31, [%r7+40];
	ld.shared.f64 	%fd32, [%r52+640];
	fma.rn.f64 	%fd33, %fd31, %fd32, %fd30;
	ld.shared.f64 	%fd34, [%r7+48];
	ld.shared.f64 	%fd35, [%r52+768];
	fma.rn.f64 	%fd36, %fd34, %fd35, %fd33;
	ld.shared.f64 	%fd37, [%r7+56];
	ld.shared.f64 	%fd38, [%r52+896];
	fma.rn.f64 	%fd39, %fd37, %fd38, %fd36;
	ld.shared.f64 	%fd40, [%r7+64];
	ld.shared.f64 	%fd41, [%r52+1024];
	fma.rn.f64 	%fd42, %fd40, %fd41, %fd39;
	ld.shared.f64 	%fd43, [%r7+72];
	ld.shared.f64 	%fd44, [%r52+1152];
	fma.rn.f64 	%fd45, %fd43, %fd44, %fd42;
	ld.shared.f64 	%fd46, [%r7+80];
	ld.shared.f64 	%fd47, [%r52+1280];
	fma.rn.f64 	%fd48, %fd46, %fd47, %fd45;
	ld.shared.f64 	%fd49, [%r7+88];
	ld.shared.f64 	%fd50, [%r52+1408];
	fma.rn.f64 	%fd51, %fd49, %fd50, %fd48;
	ld.shared.f64 	%fd52, [%r7+96];
	ld.shared.f64 	%fd53, [%r52+1536];
	fma.rn.f64 	%fd54, %fd52, %fd53, %fd51;
	ld.shared.f64 	%fd55, [%r7+104];
	ld.shared.f64 	%fd56, [%r52+1664];
	fma.rn.f64 	%fd57, %fd55, %fd56, %fd54;
	ld.shared.f64 	%fd58, [%r7+112];
	ld.shared.f64 	%fd59, [%r52+1792];
	fma.rn.f64 	%fd60, %fd58, %fd59, %fd57;
	ld.shared.f64 	%fd61, [%r7+120];
	ld.shared.f64 	%fd62, [%r52+1920];
	fma.rn.f64 	%fd63, %fd61, %fd62, %fd60;
	bar.sync 	0;
	cvt.s64.s32 	%rd16, %r74;
	ld.global.f64 	%fd64, [%rd12+128];
	st.shared.f64 	[%r8], %fd64;
	add.s64 	%rd17, %rd16, %rd4;
	shl.b64 	%rd18, %rd17, 3;
	add.s64 	%rd19, %rd1, %rd18;
	ld.global.f64 	%fd65, [%rd19];
	st.shared.f64 	[%r9], %fd65;
	bar.sync 	0;
	ld.shared.f64 	%fd66, [%r7];
	ld.shared.f64 	%fd67, [%r52];
	fma.rn.f64 	%fd68, %fd66, %fd67, %fd63;
	ld.shared.f64 	%fd69, [%r7+8];
	ld.shared.f64 	%fd70, [%r52+128];
	fma.rn.f64 	%fd71, %fd69, %fd70, %fd68;
	ld.shared.f64 	%fd72, [%r7+16];
	ld.shared.f64 	%fd73, [%r52+256];
	fma.rn.f64 	%fd74, %fd72, %fd73, %fd71;
	ld.shared.f64 	%fd75, [%r7+24];
	ld.shared.f64 	%fd76, [%r52+384];
	fma.rn.f64 	%fd77, %fd75, %fd76, %fd74;
	ld.shared.f64 	%fd78, [%r7+32];
	ld.shared.f64 	%fd79, [%r52+512];
	fma.rn.f64 	%fd80, %fd78, %fd79, %fd77;
	ld.shared.f64 	%fd81, [%r7+40];
	ld.shared.f64 	%fd82, [%r52+640];
	fma.rn.f64 	%fd83, %fd81, %fd82, %fd80;
	ld.shared.f64 	%fd84, [%r7+48];
	ld.shared.f64 	%fd85, [%r52+768];
	fma.rn.f64 	%fd86, %fd84, %fd85, %fd83;
	ld.shared.f64 	%fd87, [%r7+56];
	ld.shared.f64 	%fd88, [%r52+896];
	fma.rn.f64 	%fd89, %fd87, %fd88, %fd86;
	ld.shared.f64 	%fd90, [%r7+64];
	ld.shared.f64 	%fd91, [%r52+1024];
	fma.rn.f64 	%fd92, %fd90, %fd91, %fd89;
	ld.shared.f64 	%fd93, [%r7+72];
	ld.shared.f64 	%fd94, [%r52+1152];
	fma.rn.f64 	%fd95, %fd93, %fd94, %fd92;
	ld.shared.f64 	%fd96, [%r7+80];
	ld.shared.f64 	%fd97, [%r52+1280];
	fma.rn.f64 	%fd98, %fd96, %fd97, %fd95;
	ld.shared.f64 	%fd99, [%r7+88];
	ld.shared.f64 	%fd100, [%r52+1408];
	fma.rn.f64 	%fd101, %fd99, %fd100, %fd98;
	ld.shared.f64 	%fd102, [%r7+96];
	ld.shared.f64 	%fd103, [%r52+1536];
	fma.rn.f64 	%fd104, %fd102, %fd103, %fd101;
	ld.shared.f64 	%fd105, [%r7+104];
	ld.shared.f64 	%fd106, [%r52+1664];
	fma.rn.f64 	%fd107, %fd105, %fd106, %fd104;
	ld.shared.f64 	%fd108, [%r7+112];
	ld.shared.f64 	%fd109, [%r52+1792];
	fma.rn.f64 	%fd110, %fd108, %fd109, %fd107;
	ld.shared.f64 	%fd111, [%r7+120];
	ld.shared.f64 	%fd112, [%r52+1920];
	fma.rn.f64 	%fd113, %fd111, %fd112, %fd110;
	bar.sync 	0;
	cvt.s64.s32 	%rd20, %r76;
	ld.global.f64 	%fd114, [%rd12+256];
	st.shared.f64 	[%r8], %fd114;
	add.s64 	%rd21, %rd20, %rd4;
	shl.b64 	%rd22, %rd21, 3;
	add.s64 	%rd23, %rd1, %rd22;
	ld.global.f64 	%fd115, [%rd23];
	st.shared.f64 	[%r9], %fd115;
	bar.sync 	0;
	ld.shared.f64 	%fd116, [%r7];
	ld.shared.f64 	%fd117, [%r52];
	fma.rn.f64 	%fd118, %fd116, %fd117, %fd113;
	ld.shared.f64 	%fd119, [%r7+8];
	ld.shared.f64 	%fd120, [%r52+128];
	fma.rn.f64 	%fd121, %fd119, %fd120, %fd118;
	ld.shared.f64 	%fd122, [%r7+16];
	ld.shared.f64 	%fd123, [%r52+256];
	fma.rn.f64 	%fd124, %fd122, %fd123, %fd121;
	ld.shared.f64 	%fd125, [%r7+24];
	ld.shared.f64 	%fd126, [%r52+384];
	fma.rn.f64 	%fd127, %fd125, %fd126, %fd124;
	ld.shared.f64 	%fd128, [%r7+32];
	ld.shared.f64 	%fd129, [%r52+512];
	fma.rn.f64 	%fd130, %fd128, %fd129, %fd127;
	ld.shared.f64 	%fd131, [%r7+40];
	ld.shared.f64 	%fd132, [%r52+640];
	fma.rn.f64 	%fd133, %fd131, %fd132, %fd130;
	ld.shared.f64 	%fd134, [%r7+48];
	ld.shared.f64 	%fd135, [%r52+768];
	fma.rn.f64 	%fd136, %fd134, %fd135, %fd133;
	ld.shared.f64 	%fd137, [%r7+56];
	ld.shared.f64 	%fd138, [%r52+896];
	fma.rn.f64 	%fd139, %fd137, %fd138, %fd136;
	ld.shared.f64 	%fd140, [%r7+64];
	ld.shared.f64 	%fd141, [%r52+1024];
	fma.rn.f64 	%fd142, %fd140, %fd141, %fd139;
	ld.shared.f64 	%fd143, [%r7+72];
	ld.shared.f64 	%fd144, [%r52+1152];
	fma.rn.f64 	%fd145, %fd143, %fd144, %fd142;
	ld.shared.f64 	%fd146, [%r7+80];
	ld.shared.f64 	%fd147, [%r52+1280];
	fma.rn.f64 	%fd148, %fd146, %fd147, %fd145;
	ld.shared.f64 	%fd149, [%r7+88];
	ld.shared.f64 	%fd150, [%r52+1408];
	fma.rn.f64 	%fd151, %fd149, %fd150, %fd148;
	ld.shared.f64 	%fd152, [%r7+96];
	ld.shared.f64 	%fd153, [%r52+1536];
	fma.rn.f64 	%fd154, %fd152, %fd153, %fd151;
	ld.shared.f64 	%fd155, [%r7+104];
	ld.shared.f64 	%fd156, [%r52+1664];
	fma.rn.f64 	%fd157, %fd155, %fd156, %fd154;
	ld.shared.f64 	%fd158, [%r7+112];
	ld.shared.f64 	%fd159, [%r52+1792];
	fma.rn.f64 	%fd160, %fd158, %fd159, %fd157;
	ld.shared.f64 	%fd161, [%r7+120];
	ld.shared.f64 	%fd162, [%r52+1920];
	fma.rn.f64 	%fd163, %fd161, %fd162, %fd160;
	bar.sync 	0;
	cvt.s64.s32 	%rd24, %r75;
	ld.global.f64 	%fd164, [%rd12+384];
	st.shared.f64 	[%r8], %fd164;
	add.s64 	%rd25, %rd24, %rd4;
	shl.b64 	%rd26, %rd25, 3;
	add.s64 	%rd27, %rd1, %rd26;
	ld.global.f64 	%fd165, [%rd27];
	st.shared.f64 	[%r9], %fd165;
	bar.sync 	0;
	ld.shared.f64 	%fd166, [%r7];
	ld.shared.f64 	%fd167, [%r52];
	fma.rn.f64 	%fd168, %fd166, %fd167, %fd163;
	ld.shared.f64 	%fd169, [%r7+8];
	ld.shared.f64 	%fd170, [%r52+128];
	fma.rn.f64 	%fd171, %fd169, %fd170, %fd168;
	ld.shared.f64 	%fd172, [%r7+16];
	ld.shared.f64 	%fd173, [%r52+256];
	fma.rn.f64 	%fd174, %fd172, %fd173, %fd171;
	ld.shared.f64 	%fd175, [%r7+24];
	ld.shared.f64 	%fd176, [%r52+384];
	fma.rn.f64 	%fd177, %fd175, %fd176, %fd174;
	ld.shared.f64 	%fd178, [%r7+32];
	ld.shared.f64 	%fd179, [%r52+512];
	fma.rn.f64 	%fd180, %fd178, %fd179, %fd177;
	ld.shared.f64 	%fd181, [%r7+40];
	ld.shared.f64 	%fd182, [%r52+640];
	fma.rn.f64 	%fd183, %fd181, %fd182, %fd180;
	ld.shared.f64 	%fd184, [%r7+48];
	ld.shared.f64 	%fd185, [%r52+768];
	fma.rn.f64 	%fd186, %fd184, %fd185, %fd183;
	ld.shared.f64 	%fd187, [%r7+56];
	ld.shared.f64 	%fd188, [%r52+896];
	fma.rn.f64 	%fd189, %fd187, %fd188, %fd186;
	ld.shared.f64 	%fd190, [%r7+64];
	ld.shared.f64 	%fd191, [%r52+1024];
	fma.rn.f64 	%fd192, %fd190, %fd191, %fd189;
	ld.shared.f64 	%fd193, [%r7+72];
	ld.shared.f64 	%fd194, [%r52+1152];
	fma.rn.f64 	%fd195, %fd193, %fd194, %fd192;
	ld.shared.f64 	%fd196, [%r7+80];
	ld.shared.f64 	%fd197, [%r52+1280];
	fma.rn.f64 	%fd198, %fd196, %fd197, %fd195;
	ld.shared.f64 	%fd199, [%r7+88];
	ld.shared.f64 	%fd200, [%r52+1408];
	fma.rn.f64 	%fd201, %fd199, %fd200, %fd198;
	ld.shared.f64 	%fd202, [%r7+96];
	ld.shared.f64 	%fd203, [%r52+1536];
	fma.rn.f64 	%fd204, %fd202, %fd203, %fd201;
	ld.shared.f64 	%fd205, [%r7+104];
	ld.shared.f64 	%fd206, [%r52+1664];
	fma.rn.f64 	%fd207, %fd205, %fd206, %fd204;
	ld.shared.f64 	%fd208, [%r7+112];
	ld.shared.f64 	%fd209, [%r52+1792];
	fma.rn.f64 	%fd210, %fd208, %fd209, %fd207;
	ld.shared.f64 	%fd211, [%r7+120];
	ld.shared.f64 	%fd212, [%r52+1920];
	fma.rn.f64 	%fd367, %fd211, %fd212, %fd210;
	bar.sync 	0;
	add.s32 	%r77, %r77, 4;
	shl.b32 	%r53, %r31, 6;
	add.s32 	%r76, %r76, %r53;
	add.s32 	%r75, %r75, %r53;
	add.s32 	%r74, %r74, %r53;
	add.s32 	%r73, %r73, %r53;
	add.s32 	%r72, %r72, 64;
	setp.ne.s32 	%p3, %r77, 0;
	@%p3 bra 	$L__BB0_3;
$L__BB0_4:
	and.b32  	%r28, %r5, 3;
	setp.eq.s32 	%p4, %r28, 0;
	@%p4 bra 	$L__BB0_9;
	setp.eq.s32 	%p5, %r28, 1;
	@%p5 bra 	$L__BB0_7;
	shl.b32 	%r54, %r79, 4;
	add.s32 	%r55, %r54, %r6;
	cvt.s64.s32 	%rd28, %r55;
	mad.lo.s32 	%r56, %r54, %r31, %r4;
	cvt.s64.s32 	%rd29, %r56;
	add.s64 	%rd30, %rd28, %rd3;
	shl.b64 	%rd31, %rd30, 3;
	add.s64 	%rd32, %rd2, %rd31;
	ld.global.f64 	%fd214, [%rd32];
	st.shared.f64 	[%r8], %fd214;
	add.s64 	%rd33, %rd29, %rd4;
	shl.b64 	%rd34, %rd33, 3;
	add.s64 	%rd35, %rd1, %rd34;
	ld.global.f64 	%fd215, [%rd35];
	st.shared.f64 	[%r9], %fd215;
	bar.sync 	0;
	ld.shared.f64 	%fd216, [%r7];
	shl.b32 	%r57, %r2, 3;
	mov.u32 	%r58, _ZZ11kernel_gpu5E5tmp_B;
	add.s32 	%r59, %r58, %r57;
	ld.shared.f64 	%fd217, [%r59];
	fma.rn.f64 	%fd218, %fd216, %fd217, %fd367;
	ld.shared.f64 	%fd219, [%r7+8];
	ld.shared.f64 	%fd220, [%r59+128];
	fma.rn.f64 	%fd221, %fd219, %fd220, %fd218;
	ld.shared.f64 	%fd222, [%r7+16];
	ld.shared.f64 	%fd223, [%r59+256];
	fma.rn.f64 	%fd224, %fd222, %fd223, %fd221;
	ld.shared.f64 	%fd225, [%r7+24];
	ld.shared.f64 	%fd226, [%r59+384];
	fma.rn.f64 	%fd227, %fd225, %fd226, %fd224;
	ld.shared.f64 	%fd228, [%r7+32];
	ld.shared.f64 	%fd229, [%r59+512];
	fma.rn.f64 	%fd230, %fd228, %fd229, %fd227;
	ld.shared.f64 	%fd231, [%r7+40];
	ld.shared.f64 	%fd232, [%r59+640];
	fma.rn.f64 	%fd233, %fd231, %fd232, %fd230;
	ld.shared.f64 	%fd234, [%r7+48];
	ld.shared.f64 	%fd235, [%r59+768];
	fma.rn.f64 	%fd236, %fd234, %fd235, %fd233;
	ld.shared.f64 	%fd237, [%r7+56];
	ld.shared.f64 	%fd238, [%r59+896];
	fma.rn.f64 	%fd239, %fd237, %fd238, %fd236;
	ld.shared.f64 	%fd240, [%r7+64];
	ld.shared.f64 	%fd241, [%r59+1024];
	fma.rn.f64 	%fd242, %fd240, %fd241, %fd239;
	ld.shared.f64 	%fd243, [%r7+72];
	ld.shared.f64 	%fd244, [%r59+1152];
	fma.rn.f64 	%fd245, %fd243, %fd244, %fd242;
	ld.shared.f64 	%fd246, [%r7+80];
	ld.shared.f64 	%fd247, [%r59+1280];
	fma.rn.f64 	%fd248, %fd246, %fd247, %fd245;
	ld.shared.f64 	%fd249, [%r7+88];
	ld.shared.f64 	%fd250, [%r59+1408];
	fma.rn.f64 	%fd251, %fd249, %fd250, %fd248;
	ld.shared.f64 	%fd252, [%r7+96];
	ld.shared.f64 	%fd253, [%r59+1536];
	fma.rn.f64 	%fd254, %fd252, %fd253, %fd251;
	ld.shared.f64 	%fd255, [%r7+104];
	ld.shared.f64 	%fd256, [%r59+1664];
	fma.rn.f64 	%fd257, %fd255, %fd256, %fd254;
	ld.shared.f64 	%fd258, [%r7+112];
	ld.shared.f64 	%fd259, [%r59+1792];
	fma.rn.f64 	%fd260, %fd258, %fd259, %fd257;
	ld.shared.f64 	%fd261, [%r7+120];
	ld.shared.f64 	%fd262, [%r59+1920];
	fma.rn.f64 	%fd263, %fd261, %fd262, %fd260;
	bar.sync 	0;
	add.s32 	%r60, %r55, 16;
	cvt.s64.s32 	%rd36, %r60;
	shl.b32 	%r61, %r31, 4;
	add.s32 	%r62, %r56, %r61;
	cvt.s64.s32 	%rd37, %r62;
	add.s64 	%rd38, %rd36, %rd3;
	shl.b64 	%rd39, %rd38, 3;
	add.s64 	%rd40, %rd2, %rd39;
	ld.global.f64 	%fd264, [%rd40];
	st.shared.f64 	[%r8], %fd264;
	add.s64 	%rd41, %rd37, %rd4;
	shl.b64 	%rd42, %rd41, 3;
	add.s64 	%rd43, %rd1, %rd42;
	ld.global.f64 	%fd265, [%rd43];
	st.shared.f64 	[%r9], %fd265;
	bar.sync 	0;
	ld.shared.f64 	%fd266, [%r7];
	ld.shared.f64 	%fd267, [%r59];
	fma.rn.f64 	%fd268, %fd266, %fd267, %fd263;
	ld.shared.f64 	%fd269, [%r7+8];
	ld.shared.f64 	%fd270, [%r59+128];
	fma.rn.f64 	%fd271, %fd269, %fd270, %fd268;
	ld.shared.f64 	%fd272, [%r7+16];
	ld.shared.f64 	%fd273, [%r59+256];
	fma.rn.f64 	%fd274, %fd272, %fd273, %fd271;
	ld.shared.f64 	%fd275, [%r7+24];
	ld.shared.f64 	%fd276, [%r59+384];
	fma.rn.f64 	%fd277, %fd275, %fd276, %fd274;
	ld.shared.f64 	%fd278, [%r7+32];
	ld.shared.f64 	%fd279, [%r59+512];
	fma.rn.f64 	%fd280, %fd278, %fd279, %fd277;
	ld.shared.f64 	%fd281, [%r7+40];
	ld.shared.f64 	%fd282, [%r59+640];
	fma.rn.f64 	%fd283, %fd281, %fd282, %fd280;
	ld.shared.f64 	%fd284, [%r7+48];
	ld.shared.f64 	%fd285, [%r59+768];
	fma.rn.f64 	%fd286, %fd284, %fd285, %fd283;
	ld.shared.f64 	%fd287, [%r7+56];
	ld.shared.f64 	%fd288, [%r59+896];
	fma.rn.f64 	%fd289, %fd287, %fd288, %fd286;
	ld.shared.f64 	%fd290, [%r7+64];
	ld.shared.f64 	%fd291, [%r59+1024];
	fma.rn.f64 	%fd292, %fd290, %fd291, %fd289;
	ld.shared.f64 	%fd293, [%r7+72];
	ld.shared.f64 	%fd294, [%r59+1152];
	fma.rn.f64 	%fd295, %fd293, %fd294, %fd292;
	ld.shared.f64 	%fd296, [%r7+80];
	ld.shared.f64 	%fd297, [%r59+1280];
	fma.rn.f64 	%fd298, %fd296, %fd297, %fd295;
	ld.shared.f64 	%fd299, [%r7+88];
	ld.shared.f64 	%fd300, [%r59+1408];
	fma.rn.f64 	%fd301, %fd299, %fd300, %fd298;
	ld.shared.f64 	%fd302, [%r7+96];
	ld.shared.f64 	%fd303, [%r59+1536];
	fma.rn.f64 	%fd304, %fd302, %fd303, %fd301;
	ld.shared.f64 	%fd305, [%r7+104];
	ld.shared.f64 	%fd306, [%r59+1664];
	fma.rn.f64 	%fd307, %fd305, %fd306, %fd304;
	ld.shared.f64 	%fd308, [%r7+112];
	ld.shared.f64 	%fd309, [%r59+1792];
	fma.rn.f64 	%fd310, %fd308, %fd309, %fd307;
	ld.shared.f64 	%fd311, [%r7+120];
	ld.shared.f64 	%fd312, [%r59+1920];
	fma.rn.f64 	%fd367, %fd311, %fd312, %fd310;
	bar.sync 	0;
	add.s32 	%r79, %r79, 2;
$L__BB0_7:
	and.b32  	%r63, %r5, 1;
	setp.eq.b32 	%p6, %r63, 1;
	not.pred 	%p7, %p6;
	@%p7 bra 	$L__BB0_9;
	shl.b32 	%r64, %r79, 4;
	add.s32 	%r65, %r64, %r6;
	cvt.s64.s32 	%rd44, %r65;
	mad.lo.s32 	%r66, %r64, %r31, %r4;
	cvt.s64.s32 	%rd45, %r66;
	add.s64 	%rd46, %rd44, %rd3;
	shl.b64 	%rd47, %rd46, 3;
	add.s64 	%rd48, %rd2, %rd47;
	ld.global.f64 	%fd313, [%rd48];
	st.shared.f64 	[%r8], %fd313;
	add.s64 	%rd49, %rd45, %rd4;
	shl.b64 	%rd50, %rd49, 3;
	add.s64 	%rd51, %rd1, %rd50;
	ld.global.f64 	%fd314, [%rd51];
	st.shared.f64 	[%r9], %fd314;
	bar.sync 	0;
	ld.shared.f64 	%fd315, [%r7];
	shl.b32 	%r67, %r2, 3;
	mov.u32 	%r68, _ZZ11kernel_gpu5E5tmp_B;
	add.s32 	%r69, %r68, %r67;
	ld.shared.f64 	%fd316, [%r69];
	fma.rn.f64 	%fd317, %fd315, %fd316, %fd367;
	ld.shared.f64 	%fd318, [%r7+8];
	ld.shared.f64 	%fd319, [%r69+128];
	fma.rn.f64 	%fd320, %fd318, %fd319, %fd317;
	ld.shared.f64 	%fd321, [%r7+16];
	ld.shared.f64 	%fd322, [%r69+256];
	fma.rn.f64 	%fd323, %fd321, %fd322, %fd320;
	ld.shared.f64 	%fd324, [%r7+24];
	ld.shared.f64 	%fd325, [%r69+384];
	fma.rn.f64 	%fd326, %fd324, %fd325, %fd323;
	ld.shared.f64 	%fd327, [%r7+32];
	ld.shared.f64 	%fd328, [%r69+512];
	fma.rn.f64 	%fd329, %fd327, %fd328, %fd326;
	ld.shared.f64 	%fd330, [%r7+40];
	ld.shared.f64 	%fd331, [%r69+640];
	fma.rn.f64 	%fd332, %fd330, %fd331, %fd329;
	ld.shared.f64 	%fd333, [%r7+48];
	ld.shared.f64 	%fd334, [%r69+768];
	fma.rn.f64 	%fd335, %fd333, %fd334, %fd332;
	ld.shared.f64 	%fd336, [%r7+56];
	ld.shared.f64 	%fd337, [%r69+896];
	fma.rn.f64 	%fd338, %fd336, %fd337, %fd335;
	ld.shared.f64 	%fd339, [%r7+64];
	ld.shared.f64 	%fd340, [%r69+1024];
	fma.rn.f64 	%fd341, %fd339, %fd340, %fd338;
	ld.shared.f64 	%fd342, [%r7+72];
	ld.shared.f64 	%fd343, [%r69+1152];
	fma.rn.f64 	%fd344, %fd342, %fd343, %fd341;
	ld.shared.f64 	%fd345, [%r7+80];
	ld.shared.f64 	%fd346, [%r69+1280];
	fma.rn.f64 	%fd347, %fd345, %fd346, %fd344;
	ld.shared.f64 	%fd348, [%r7+88];
	ld.shared.f64 	%fd349, [%r69+1408];
	fma.rn.f64 	%fd350, %fd348, %fd349, %fd347;
	ld.shared.f64 	%fd351, [%r7+96];
	ld.shared.f64 	%fd352, [%r69+1536];
	fma.rn.f64 	%fd353, %fd351, %fd352, %fd350;
	ld.shared.f64 	%fd354, [%r7+104];
	ld.shared.f64 	%fd355, [%r69+1664];
	fma.rn.f64 	%fd356, %fd354, %fd355, %fd353;
	ld.shared.f64 	%fd357, [%r7+112];
	ld.shared.f64 	%fd358, [%r69+1792];
	fma.rn.f64 	%fd359, %fd357, %fd358, %fd356;
	ld.shared.f64 	%fd360, [%r7+120];
	ld.shared.f64 	%fd361, [%r69+1920];
	fma.rn.f64 	%fd367, %fd360, %fd361, %fd359;
	bar.sync 	0;
$L__BB0_9:
	ld.param.u64 	%rd58, [kernel_gpu5_param_5];
	cvta.to.global.u64 	%rd52, %rd58;
	mad.lo.s32 	%r70, %r3, %r31, %r4;
	cvt.s64.s32 	%rd53, %r70;
	mad.lo.s32 	%r71, %r31, %r1, %r2;
	cvt.s64.s32 	%rd54, %r71;
	add.s64 	%rd55, %rd53, %rd54;
	shl.b64 	%rd56, %rd55, 3;
	add.s64 	%rd57, %rd52, %rd56;
	st.global.f64 	[%rd57], %fd367;
	ret;

}


// ===== COMPILED SASS (sm_100) =====

	.target	sm_100

	.elftype	@"ET_EXEC"


//--------------------- .note.nv.tkinfo           --------------------------
	.section	.note.nv.tkinfo,"",@"SHT_NOTE"
	.sectionflags	@"SHF_NOTE_NV_TKINFO"
	.tkinfo
        /*0018*/ 	.word	0x00000002
        /*0030*/ 	.string	""
        /*0030*/ 	.string	"ptxas"
        /*0030*/ 	.string	"Cuda compilation tools, release 13.0, V13.0.88"
        /*0030*/ 	.string	"Build cuda_13.0.r13.0/compiler.36424714_0"
        /*0030*/ 	.string	"-arch sm_100 -m 64 "



//--------------------- .note.nv.cuinfo           --------------------------
	.section	.note.nv.cuinfo,"",@"SHT_NOTE"
	.sectionflags	@"SHF_NOTE_NV_CUINFO"
        /*0018*/ 	.short	0x0002
        /*001a*/ 	.short	0x0064
        /*001c*/ 	.short	0x0082
	.zero		2


//--------------------- .nv.info                  --------------------------
	.section	.nv.info,"",@"SHT_CUDA_INFO"
	.align	4


	//----- nvinfo : EIATTR_REGCOUNT
	.align		4
        /*0000*/ 	.byte	0x04, 0x2f
        /*0002*/ 	.short	(.L_1 - .L_0)
	.align		4
.L_0:
        /*0004*/ 	.word	index@(kernel_gpu5)
        /*0008*/ 	.word	0x00000028


	//----- nvinfo : EIATTR_FRAME_SIZE
	.align		4
.L_1:
        /*000c*/ 	.byte	0x04, 0x11
        /*000e*/ 	.short	(.L_3 - .L_2)
	.align		4
.L_2:
        /*0010*/ 	.word	index@(kernel_gpu5)
        /*0014*/ 	.word	0x00000000


	//----- nvinfo : EIATTR_MIN_STACK_SIZE
	.align		4
.L_3:
        /*0018*/ 	.byte	0x04, 0x12
        /*001a*/ 	.short	(.L_5 - .L_4)
	.align		4
.L_4:
        /*001c*/ 	.word	index@(kernel_gpu5)
        /*0020*/ 	.word	0x00000000
.L_5:


//--------------------- .nv.compat                --------------------------
	.section	.nv.compat,"",@"SHT_CUDA_COMPAT_INFO"
	.align	4
        /*0000*/ 	.byte	0x02, 0x09, 0x00, 0x00, 0x02, 0x02, 0x01, 0x00, 0x02, 0x05, 0x05, 0x00, 0x03, 0x07, 0x01, 0x01
        /*0010*/ 	.byte	0x02, 0x03, 0x00, 0x00, 0x02, 0x06, 0x01, 0x00, 0x04, 0x0b, 0x08, 0x00, 0x01, 0x00, 0x00, 0x00
        /*0020*/ 	.byte	0x00, 0x00, 0x00, 0x00


//--------------------- .nv.info.kernel_gpu5      --------------------------
	.section	.nv.info.kernel_gpu5,"",@"SHT_CUDA_INFO"
	.sectionflags	@""
	.align	4


	//----- nvinfo : EIATTR_CUDA_API_VERSION
	.align		4
        /*0000*/ 	.byte	0x04, 0x37
        /*0002*/ 	.short	(.L_7 - .L_6)
.L_6:
        /*0004*/ 	.word	0x00000082


	//----- nvinfo : EIATTR_KPARAM_INFO
	.align		4
.L_7:
        /*0008*/ 	.byte	0x04, 0x17
        /*000a*/ 	.short	(.L_9 - .L_8)
.L_8:
        /*000c*/ 	.word	0x00000000
        /*0010*/ 	.short	0x0005
        /*0012*/ 	.short	0x0020
        /*0014*/ 	.byte	0x00, 0xf5, 0x21, 0x00


	//----- nvinfo : EIATTR_KPARAM_INFO
	.align		4
.L_9:
        /*0018*/ 	.byte	0x04, 0x17
        /*001a*/ 	.short	(.L_11 - .L_10)
.L_10:
        /*001c*/ 	.word	0x00000000
        /*0020*/ 	.short	0x0004
        /*0022*/ 	.short	0x0018
        /*0024*/ 	.byte	0x00, 0xf5, 0x21, 0x00


	//----- nvinfo : EIATTR_KPARAM_INFO
	.align		4
.L_11:
        /*0028*/ 	.byte	0x04, 0x17
        /*002a*/ 	.short	(.L_13 - .L_12)
.L_12:
        /*002c*/ 	.word	0x00000000
        /*0030*/ 	.short	0x0003
        /*0032*/ 	.short	0x0010
        /*0034*/ 	.byte	0x00, 0xf5, 0x21, 0x00


	//----- nvinfo : EIATTR_KPARAM_INFO
	.align		4
.L_13:
        /*0038*/ 	.byte	0x04, 0x17
        /*003a*/ 	.short	(.L_15 - .L_14)
.L_14:
        /*003c*/ 	.word	0x00000000
        /*0040*/ 	.short	0x0002
        /*0042*/ 	.short	0x0008
        /*0044*/ 	.byte	0x00, 0xf0, 0x11, 0x00


	//----- nvinfo : EIATTR_KPARAM_INFO
	.align		4
.L_15:
        /*0048*/ 	.byte	0x04, 0x17
        /*004a*/ 	.short	(.L_17 - .L_16)
.L_16:
        /*004c*/ 	.word	0x00000000
        /*0050*/ 	.short	0x0001
        /*0052*/ 	.short	0x0004
        /*0054*/ 	.byte	0x00, 0xf0, 0x11, 0x00


	//----- nvinfo : EIATTR_KPARAM_INFO
	.align		4
.L_17:
        /*0058*/ 	.byte	0x04, 0x17
        /*005a*/ 	.short	(.L_19 - .L_18)
.L_18:
        /*005c*/ 	.word	0x00000000
        /*0060*/ 	.short	0x0000
        /*0062*/ 	.short	0x0000
        /*0064*/ 	.byte	0x00, 0xf0, 0x11, 0x00


	//----- nvinfo : EIATTR_SPARSE_MMA_MASK
	.align		4
.L_19:
        /*0068*/ 	.byte	0x03, 0x50
        /*006a*/ 	.short	0x0000


	//----- nvinfo : EIATTR_MAXREG_COUNT
	.align		4
        /*006c*/ 	.byte	0x03, 0x1b
        /*006e*/ 	.short	0x00ff


	//----- nvinfo : EIATTR_NUM_BARRIERS
	.align		4
        /*0070*/ 	.byte	0x02, 0x4c
        /*0072*/ 	.byte	0x01
	.zero		1


	//----- nvinfo : EIATTR_MERCURY_ISA_VERSION
	.align		4
        /*0074*/ 	.byte	0x03, 0x5f
        /*0076*/ 	.short	0x0101


	//----- nvinfo : EIATTR_VRC_CTA_INIT_COUNT
	.align		4
        /*0078*/ 	.byte	0x02, 0x4a
	.zero		1
	.zero		1


	//----- nvinfo : EIATTR_EXIT_INSTR_OFFSETS
	.align		4
        /*007c*/ 	.byte	0x04, 0x1c
        /*007e*/ 	.short	(.L_21 - .L_20)


	//   ....[0]....
.L_20:
        /*0080*/ 	.word	0x00001c30


	//----- nvinfo : EIATTR_CBANK_PARAM_SIZE
	.align		4
.L_21:
        /*0084*/ 	.byte	0x03, 0x19
        /*0086*/ 	.short	0x0028


	//----- nvinfo : EIATTR_PARAM_CBANK
	.align		4
        /*0088*/ 	.byte	0x04, 0x0a
        /*008a*/ 	.short	(.L_23 - .L_22)
	.align		4
.L_22:
        /*008c*/ 	.word	index@(.nv.constant0.kernel_gpu5)
        /*0090*/ 	.short	0x0380
        /*0092*/ 	.short	0x0028


	//----- nvinfo : EIATTR_SW_WAR
	.align		4
.L_23:
        /*0094*/ 	.byte	0x04, 0x36
        /*0096*/ 	.short	(.L_25 - .L_24)
.L_24:
        /*0098*/ 	.word	0x00000008
.L_25:


//--------------------- .nv.callgraph             --------------------------
	.section	.nv.callgraph,"",@"SHT_CUDA_CALLGRAPH"
	.align	4
	.sectionentsize	8
	.align		4
        /*0000*/ 	.word	0x00000000
	.align		4
        /*0004*/ 	.word	0xffffffff
	.align		4
        /*0008*/ 	.word	0x00000000
	.align		4
        /*000c*/ 	.word	0xfffffffe
	.align		4
        /*0010*/ 	.word	0x00000000
	.align		4
        /*0014*/ 	.word	0xfffffffd
	.align		4
        /*0018*/ 	.word	0x00000000
	.align		4
        /*001c*/ 	.word	0xfffffffc


//--------------------- .text.kernel_gpu5         --------------------------
	.section	.text.kernel_gpu5,"ax",@progbits
	.align	128
        .global         kernel_gpu5
        .type           kernel_gpu5,@function
        .size           kernel_gpu5,(.L_x_5 - kernel_gpu5)
        .other          kernel_gpu5,@"STO_CUDA_ENTRY STV_DEFAULT"
kernel_gpu5:
.text.kernel_gpu5:
[----:B------:R-:W-:Y:S08]  /*0000*/  LDC R1, c[0x0][0x37c] ;  /* 0x0000df00ff017b82 */ /* 0x000ff00000000800 */
[----:B------:R-:W0:Y:S01]  /*0010*/  LDC R3, c[0x0][0x388] ;  /* 0x0000e200ff037b82 */ /* 0x000e220000000800 */
[----:B------:R-:W1:Y:S01]  /*0020*/  S2R R21, SR_CTAID.X ;  /* 0x0000000000157919 */ /* 0x000e620000002500 */
[----:B------:R-:W2:Y:S01]  /*0030*/  LDCU.64 UR8, c[0x0][0x358] ;  /* 0x00006b00ff0877ac */ /* 0x000ea20008000a00 */
[----:B------:R-:W-:Y:S01]  /*0040*/  CS2R R10, SRZ ;  /* 0x00000000000a7805 */ /* 0x000fe2000001ff00 */
[----:B------:R-:W3:Y:S04]  /*0050*/  S2R R9, SR_TID.Y ;  /* 0x0000000000097919 */ /* 0x000ee80000002200 */
[----:B------:R-:W4:Y:S01]  /*0060*/  S2UR UR4, SR_CTAID.Y ;  /* 0x00000000000479c3 */ /* 0x000f220000002600 */
[----:B------:R-:W0:Y:S02]  /*0070*/  S2R R0, SR_TID.X ;  /* 0x0000000000007919 */ /* 0x000e240000002100 */
[----:B0-----:R-:W-:-:S02]  /*0080*/  ISETP.GE.AND P0, PT, R3, 0x10, PT ;  /* 0x000000100300780c */ /* 0x001fc40003f06270 */
[----:B------:R-:W-:-:S04]  /*0090*/  SHF.R.S32.HI R2, RZ, 0x1f, R3 ;  /* 0x0000001fff027819 */ /* 0x000fc80000011403 */
[----:B------:R-:W-:Y:S01]  /*00a0*/  LEA.HI R25, R2, R3, RZ, 0x4 ;  /* 0x0000000302197211 */ /* 0x000fe200078f20ff */
[----:B----4-:R-:W-:Y:S01]  /*00b0*/  USHF.L.U32 UR4, UR4, 0x4, URZ ;  /* 0x0000000404047899 */ /* 0x010fe200080006ff */
[----:B-1----:R-:W-:-:S05]  /*00c0*/  IMAD.SHL.U32 R21, R21, 0x10, RZ ;  /* 0x0000001015157824 */ /* 0x002fca00078e00ff */
[----:B--23--:R-:W-:Y:S06]  /*00d0*/  @!P0 BRA `(.L_x_0) ;  /* 0x0000001800a88947 */ /* 0x00cfec0003800000 */
[----:B------:R-:W0:Y:S01]  /*00e0*/  S2UR UR7, SR_CgaCtaId ;  /* 0x00000000000779c3 */ /* 0x000e220000008800 */
[----:B------:R-:W-:Y:S01]  /*00f0*/  SHF.R.S32.HI R25, RZ, 0x4, R25 ;  /* 0x00000004ff197819 */ /* 0x000fe20000011419 */
[----:B------:R-:W-:Y:S01]  /*0100*/  UMOV UR5, 0x400 ;  /* 0x0000040000057882 */ /* 0x000fe20000000000 */
[----:B------:R-:W-:Y:S01]  /*0110*/  IMAD R18, R3, UR4, RZ ;  /* 0x0000000403127c24 */ /* 0x000fe2000f8e02ff */
[----:B------:R-:W-:Y:S01]  /*0120*/  UIADD3 UR6, UPT, UPT, UR5, 0x800, URZ ;  /* 0x0000080005067890 */ /* 0x000fe2000fffe0ff */
[----:B------:R-:W-:Y:S01]  /*0130*/  IMAD R20, R9, R3, R0 ;  /* 0x0000000309147224 */ /* 0x000fe200078e0200 */
[----:B------:R-:W-:Y:S01]  /*0140*/  CS2R R10, SRZ ;  /* 0x00000000000a7805 */ /* 0x000fe2000001ff00 */
[----:B------:R-:W-:Y:S01]  /*0150*/  VIADD R4, R25, 0xffffffff ;  /* 0xffffffff19047836 */ /* 0x000fe20000000000 */
[----:B------:R-:W1:Y:S01]  /*0160*/  LDC R2, c[0x0][0x384] ;  /* 0x0000e100ff027b82 */ /* 0x000e620000000800 */
[----:B------:R-:W-:-:S03]  /*0170*/  IMAD.MOV.U32 R22, RZ, RZ, RZ ;  /* 0x000000ffff167224 */ /* 0x000fc600078e00ff */
[----:B------:R-:W-:Y:S01]  /*0180*/  ISETP.GE.U32.AND P0, PT, R4, 0x3, PT ;  /* 0x000000030400780c */ /* 0x000fe20003f06070 */
[----:B0-----:R-:W-:Y:S02]  /*0190*/  ULEA UR5, UR7, UR5, 0x18 ;  /* 0x0000000507057291 */ /* 0x001fe4000f8ec0ff */
[----:B------:R-:W-:-:S04]  /*01a0*/  ULEA UR6, UR7, UR6, 0x18 ;  /* 0x0000000607067291 */ /* 0x000fc8000f8ec0ff */
[C---:B------:R-:W-:Y:S01]  /*01b0*/  LEA R7, R9.reuse, UR5, 0x7 ;  /* 0x0000000509077c11 */ /* 0x040fe2000f8e38ff */
[C---:B-1----:R-:W-:Y:S01]  /*01c0*/  IMAD R3, R9.reuse, R2, R0 ;  /* 0x0000000209037224 */ /* 0x042fe200078e0200 */
[----:B------:R-:W-:-:S03]  /*01d0*/  LEA R9, R9, UR6, 0x7 ;  /* 0x0000000609097c11 */ /* 0x000fc6000f8e38ff */
[C---:B------:R-:W-:Y:S01]  /*01e0*/  IMAD R6, R0.reuse, 0x8, R7 ;  /* 0x0000000800067824 */ /* 0x040fe200078e0207 */
[----:B------:R-:W-:Y:S01]  /*01f0*/  SHF.R.S32.HI R5, RZ, 0x1f, R3 ;  /* 0x0000001fff057819 */ /* 0x000fe20000011403 */
[----:B------:R-:W-:Y:S01]  /*0200*/  IMAD R4, R0, 0x8, R9 ;  /* 0x0000000800047824 */ /* 0x000fe200078e0209 */
[----:B------:R-:W-:Y:S06]  /*0210*/  @!P0 BRA `(.L_x_1) ;  /* 0x0000000c00788947 */ /* 0x000fec0003800000 */
[----:B------:R-:W-:Y:S01]  /*0220*/  LOP3.LUT R24, R25, 0x7fffffc, RZ, 0xc0, !PT ;  /* 0x07fffffc19187812 */ /* 0x000fe200078ec0ff */
[C-C-:B------:R-:W-:Y:S01]  /*0230*/  IMAD R23, R2.reuse, 0x20, R21.reuse ;  /* 0x0000002002177824 */ /* 0x140fe200078e0215 */
[----:B------:R-:W-:Y:S01]  /*0240*/  CS2R R10, SRZ ;  /* 0x00000000000a7805 */ /* 0x000fe2000001ff00 */
[C-C-:B------:R-:W-:Y:S01]  /*0250*/  IMAD R22, R2.reuse, 0x30, R21.reuse ;  /* 0x0000003002167824 */ /* 0x140fe200078e0215 */
[----:B------:R-:W0:Y:S01]  /*0260*/  LDCU.128 UR12, c[0x0][0x390] ;  /* 0x00007200ff0c77ac */ /* 0x000e220008000c00 */
[--C-:B------:R-:W-:Y:S02]  /*0270*/  IMAD R19, R2, 0x10, R21.reuse ;  /* 0x0000001002137824 */ /* 0x100fe400078e0215 */
[----:B------:R-:W-:Y:S02]  /*0280*/  IMAD.MOV.U32 R17, RZ, RZ, R21 ;  /* 0x000000ffff117224 */ /* 0x000fe400078e0015 */
[----:B------:R-:W-:-:S07]  /*0290*/  IMAD.MOV R24, RZ, RZ, -R24 ;  /* 0x000000ffff187224 */ /* 0x000fce00078e0a18 */
.L_x_2:
[----:B------:R-:W-:Y:S02]  /*02a0*/  IADD3 R13, P0, PT, R20, R18, RZ ;  /* 0x00000012140d7210 */ /* 0x000fe40007f1e0ff */
[----:B------:R-:W-:Y:S02]  /*02b0*/  IADD3 R9, P1, PT, R3, R17, RZ ;  /* 0x0000001103097210 */ /* 0x000fe40007f3e0ff */
[----:B------:R-:W-:Y:S02]  /*02c0*/  LEA.HI.X.SX32 R14, R18, RZ, 0x1, P0 ;  /* 0x000000ff120e7211 */ /* 0x000fe400000f0eff */
[----:B------:R-:W-:Y:S02]  /*02d0*/  LEA.HI.X.SX32 R12, R17, R5, 0x1, P1 ;  /* 0x00000005110c7211 */ /* 0x000fe400008f0eff */
[----:B0-----:R-:W-:Y:S02]  /*02e0*/  LEA R26, P0, R13, UR12, 0x3 ;  /* 0x0000000c0d1a7c11 */ /* 0x001fe4000f8018ff */
[----:B------:R-:W-:-:S02]  /*02f0*/  LEA R8, P1, R9, UR14, 0x3 ;  /* 0x0000000e09087c11 */ /* 0x000fc4000f8218ff */
[----:B------:R-:W-:Y:S02]  /*0300*/  LEA.HI.X R27, R13, UR13, R14, 0x3, P0 ;  /* 0x0000000d0d1b7c11 */ /* 0x000fe400080f1c0e */
[----:B------:R-:W-:-:S03]  /*0310*/  LEA.HI.X R9, R9, UR15, R12, 0x3, P1 ;  /* 0x0000000f09097c11 */ /* 0x000fc600088f1c0c */
[----:B------:R-:W2:Y:S04]  /*0320*/  LDG.E.64 R12, desc[UR8][R26.64] ;  /* 0x000000081a0c7981 */ /* 0x000ea8000c1e1b00 */
[----:B------:R-:W3:Y:S01]  /*0330*/  LDG.E.64 R8, desc[UR8][R8.64] ;  /* 0x0000000808087981 */ /* 0x000ee2000c1e1b00 */
[----:B------:R-:W-:-:S03]  /*0340*/  LEA R16, R0, UR6, 0x3 ;  /* 0x0000000600107c11 */ /* 0x000fc6000f8e18ff */
[----:B--2---:R-:W-:Y:S04]  /*0350*/  STS.64 [R6], R12 ;  /* 0x0000000c06007388 */ /* 0x004fe80000000a00 */
[----:B---3--:R-:W-:Y:S01]  /*0360*/  STS.64 [R4], R8 ;  /* 0x0000000804007388 */ /* 0x008fe20000000a00 */
[----:B------:R-:W-:Y:S06]  /*0370*/  BAR.SYNC.DEFER_BLOCKING 0x0 ;  /* 0x0000000000007b1d */ /* 0x000fec0000010000 */
[----:B------:R-:W-:Y:S04]  /*0380*/  LDS.64 R8, [R16] ;  /* 0x0000000010087984 */ /* 0x000fe80000000a00 */
[----:B------:R-:W0:Y:S04]  /*0390*/  LDS.128 R12, [R7] ;  /* 0x00000000070c7984 */ /* 0x000e280000000c00 */
[----:B------:R-:W1:Y:S04]  /*03a0*/  LDS.64 R30, [R16+0x80] ;  /* 0x00008000101e7984 */ /* 0x000e680000000a00 */
[----:B------:R-:W-:Y:S04]  /*03b0*/  LDS.64 R28, [R16+0x100] ;  /* 0x00010000101c7984 */ /* 0x000fe80000000a00 */
[----:B------:R-:W-:Y:S01]  /*03c0*/  LDS.64 R32, [R16+0x180] ;  /* 0x0001800010207984 */ /* 0x000fe20000000a00 */
[----:B0-----:R-:W-:-:S03]  /*03d0*/  DFMA R12, R12, R8, R10 ;  /* 0x000000080c0c722b */ /* 0x001fc6000000000a */
[----:B------:R-:W0:Y:S05]  /*03e0*/  LDS.128 R8, [R7+0x10] ;  /* 0x0000100007087984 */ /* 0x000e2a0000000c00 */
[----:B-1----:R-:W-:Y:S01]  /*03f0*/  DFMA R14, R30, R14, R12 ;  /* 0x0000000e1e0e722b */ /* 0x002fe2000000000c */
[----:B------:R-:W-:Y:S07]  /*0400*/  LDS.64 R30, [R16+0x200] ;  /* 0x00020000101e7984 */ /* 0x000fee0000000a00 */
[----:B0-----:R-:W-:-:S02]  /*0410*/  DFMA R8, R8, R28, R14 ;  /* 0x0000001c0808722b */ /* 0x001fc4000000000e */
[----:B------:R-:W0:Y:S04]  /*0420*/  LDS.128 R12, [R7+0x20] ;  /* 0x00002000070c7984 */ /* 0x000e280000000c00 */
[----:B------:R-:W1:Y:S02]  /*0430*/  LDS.64 R28, [R16+0x280] ;  /* 0x00028000101c7984 */ /* 0x000e640000000a00 */
[----:B------:R-:W-:Y:S02]  /*0440*/  DFMA R10, R32, R10, R8 ;  /* 0x0000000a200a722b */ /* 0x000fe40000000008 */
[----:B------:R-:W-:Y:S06]  /*0450*/  LDS.64 R32, [R16+0x300] ;  /* 0x0003000010207984 */ /* 0x000fec0000000a00 */
[----:B0-----:R-:W-:-:S02]  /*0460*/  DFMA R12, R12, R30, R10 ;  /* 0x0000001e0c0c722b */ /* 0x001fc4000000000a */
[----:B------:R-:W0:Y:S04]  /*0470*/  LDS.128 R8, [R7+0x30] ;  /* 0x0000300007087984 */ /* 0x000e280000000c00 */
[----:B------:R-:W-:Y:S02]  /*0480*/  LDS.64 R30, [R16+0x400] ;  /* 0x00040000101e7984 */ /* 0x000fe40000000a00 */
[----:B-1----:R-:W-:Y:S02]  /*0490*/  DFMA R14, R28, R14, R12 ;  /* 0x0000000e1c0e722b */ /* 0x002fe4000000000c */
[----:B------:R-:W1:Y:S06]  /*04a0*/  LDS.64 R28, [R16+0x380] ;  /* 0x00038000101c7984 */ /* 0x000e6c0000000a00 */
[----:B0-----:R-:W-:-:S02]  /*04b0*/  DFMA R8, R8, R32, R14 ;  /* 0x000000200808722b */ /* 0x001fc4000000000e */
[----:B------:R-:W0:Y:S04]  /*04c0*/  LDS.128 R12, [R7+0x40] ;  /* 0x00004000070c7984 */ /* 0x000e280000000c00 */
[----:B------:R-:W-:Y:S02]  /*04d0*/  LDS.64 R32, [R16+0x500] ;  /* 0x0005000010207984 */ /* 0x000fe40000000a00 */
[----:B-1----:R-:W-:Y:S02]  /*04e0*/  DFMA R10, R28, R10, R8 ;  /* 0x0000000a1c0a722b */ /* 0x002fe40000000008 */
[----:B------:R-:W1:Y:S06]  /*04f0*/  LDS.64 R28, [R16+0x480] ;  /* 0x00048000101c7984 */ /* 0x000e6c0000000a00 */
[----:B0-----:R-:W-:-:S02]  /*0500*/  DFMA R12, R12, R30, R10 ;  /* 0x0000001e0c0c722b */ /* 0x001fc4000000000a */
[----:B------:R-:W0:Y:S04]  /*0510*/  LDS.128 R8, [R7+0x50] ;  /* 0x0000500007087984 */ /* 0x000e280000000c00 */
[----:B------:R-:W2:Y:S02]  /*0520*/  LDS.64 R30, [R16+0x580] ;  /* 0x00058000101e7984 */ /* 0x000ea40000000a00 */
[----:B-1----:R-:W-:Y:S02]  /*0530*/  DFMA R14, R28, R14, R12 ;  /* 0x0000000e1c0e722b */ /* 0x002fe4000000000c */
[----:B------:R-:W-:Y:S06]  /*0540*/  LDS.64 R28, [R16+0x600] ;  /* 0x00060000101c7984 */ /* 0x000fec0000000a00 */
[----:B0-----:R-:W-:-:S02]  /*0550*/  DFMA R8, R8, R32, R14 ;  /* 0x000000200808722b */ /* 0x001fc4000000000e */
[----:B------:R-:W0:Y:S04]  /*0560*/  LDS.128 R12, [R7+0x60] ;  /* 0x00006000070c7984 */ /* 0x000e280000000c00 */
[----:B------:R-:W1:Y:S02]  /*0570*/  LDS.64 R32, [R16+0x680] ;  /* 0x0006800010207984 */ /* 0x000e640000000a00 */
[----:B--2---:R-:W-:Y:S01]  /*0580*/  DFMA R10, R30, R10, R8 ;  /* 0x0000000a1e0a722b */ /* 0x004fe20000000008 */
[----:B------:R-:W-:-:S04]  /*0590*/  IADD3 R9, P0, PT, R3, R19, RZ ;  /* 0x0000001303097210 */ /* 0x000fc80007f1e0ff */
[----:B------:R-:W-:Y:S02]  /*05a0*/  LEA.HI.X.SX32 R30, R19, R5, 0x1, P0 ;  /* 0x00000005131e7211 */ /* 0x000fe400000f0eff */
[----:B------:R-:W-:-:S04]  /*05b0*/  LEA R8, P0, R9, UR14, 0x3 ;  /* 0x0000000e09087c11 */ /* 0x000fc8000f8018ff */
[----:B------:R-:W-:Y:S01]  /*05c0*/  LEA.HI.X R9, R9, UR15, R30, 0x3, P0 ;  /* 0x0000000f09097c11 */ /* 0x000fe200080f1c1e */
[----:B0-----:R-:W-:Y:S01]  /*05d0*/  DFMA R12, R12, R28, R10 ;  /* 0x0000001c0c0c722b */ /* 0x001fe2000000000a */
[----:B------:R-:W-:Y:S04]  /*05e0*/  LDS.64 R10, [R16+0x700] ;  /* 0x00070000100a7984 */ /* 0x000fe80000000a00 */
[----:B------:R-:W-:Y:S03]  /*05f0*/  LDS.64 R28, [R16+0x780] ;  /* 0x00078000101c7984 */ /* 0x000fe60000000a00 */
[----:B-1----:R-:W-:Y:S02]  /*0600*/  DFMA R32, R32, R14, R12 ;  /* 0x0000000e2020722b */ /* 0x002fe4000000000c */
[----:B------:R-:W0:Y:S01]  /*0610*/  LDS.128 R12, [R7+0x70] ;  /* 0x00007000070c7984 */ /* 0x000e220000000c00 */
[----:B------:R-:W-:Y:S06]  /*0620*/  BAR.SYNC.DEFER_BLOCKING 0x0 ;  /* 0x0000000000007b1d */ /* 0x000fec0000010000 */
[----:B------:R-:W2:Y:S04]  /*0630*/  LDG.E.64 R30, desc[UR8][R26.64+0x80] ;  /* 0x000080081a1e7981 */ /* 0x000ea8000c1e1b00 */
[----:B------:R-:W3:Y:S01]  /*0640*/  LDG.E.64 R8, desc[UR8][R8.64] ;  /* 0x0000000808087981 */ /* 0x000ee2000c1e1b00 */
[----:B0-----:R-:W-:-:S08]  /*0650*/  DFMA R12, R12, R10, R32 ;  /* 0x0000000a0c0c722b */ /* 0x001fd00000000020 */
[----:B------:R-:W-:Y:S01]  /*0660*/  DFMA R14, R28, R14, R12 ;  /* 0x0000000e1c0e722b */ /* 0x000fe2000000000c */
[----:B--2---:R-:W-:Y:S04]  /*0670*/  STS.64 [R6], R30 ;  /* 0x0000001e06007388 */ /* 0x004fe80000000a00 */
[----:B---3--:R-:W-:Y:S01]  /*0680*/  STS.64 [R4], R8 ;  /* 0x0000000804007388 */ /* 0x008fe20000000a00 */
[----:B------:R-:W-:Y:S06]  /*0690*/  BAR.SYNC.DEFER_BLOCKING 0x0 ;  /* 0x0000000000007b1d */ /* 0x000fec0000010000 */
[----:B------:R-:W-:Y:S04]  /*06a0*/  LDS.64 R30, [R16] ;  /* 0x00000000101e7984 */ /* 0x000fe80000000a00 */
[----:B------:R-:W0:Y:S04]  /*06b0*/  LDS.128 R8, [R7] ;  /* 0x0000000007087984 */ /* 0x000e280000000c00 */
[----:B------:R-:W1:Y:S04]  /*06c0*/  LDS.64 R28, [R16+0x80] ;  /* 0x00008000101c7984 */ /* 0x000e680000000a00 */
[----:B------:R-:W-:Y:S01]  /*06d0*/  LDS.64 R32, [R16+0x100] ;  /* 0x0001000010207984 */ /* 0x000fe20000000a00 */
[----:B0-----:R-:W-:-:S03]  /*06e0*/  DFMA R8, R8, R30, R14 ;  /* 0x0000001e0808722b */ /* 0x001fc6000000000e */
[----:B------:R-:W0:Y:S04]  /*06f0*/  LDS.128 R12, [R7+0x10] ;  /* 0x00001000070c7984 */ /* 0x000e280000000c00 */
[----:B------:R-:W-:Y:S01]  /*0700*/  LDS.64 R30, [R16+0x200] ;  /* 0x00020000101e7984 */ /* 0x000fe20000000a00 */
[----:B-1----:R-:W-:-:S03]  /*0710*/  DFMA R10, R28, R10, R8 ;  /* 0x0000000a1c0a722b */ /* 0x002fc60000000008 */
[----:B------:R-:W1:Y:S05]  /*0720*/  LDS.64 R28, [R16+0x180] ;  /* 0x00018000101c7984 */ /* 0x000e6a0000000a00 */
[----:B0-----:R-:W-:Y:S02]  /*0730*/  DFMA R12, R12, R32, R10 ;  /* 0x000000200c0c722b */ /* 0x001fe4000000000a */
[----:B------:R-:W0:Y:S04]  /*0740*/  LDS.128 R8, [R7+0x20] ;  /* 0x0000200007087984 */ /* 0x000e280000000c00 */
[----:B------:R-:W-:Y:S02]  /*0750*/  LDS.64 R32, [R16+0x300] ;  /* 0x0003000010207984 */ /* 0x000fe40000000a00 */
[----:B-1----:R-:W-:-:S02]  /*0760*/  DFMA R14, R28, R14, R12 ;  /* 0x0000000e1c0e722b */ /* 0x002fc4000000000c */
[----:B------:R-:W1:Y:S06]  /*0770*/  LDS.64 R28, [R16+0x280] ;  /* 0x00028000101c7984 */ /* 0x000e6c0000000a00 */
        /* <DEDUP_REMOVED lines=12> */
[----:B------:R-:W2:Y:S02]  /*0840*/  LDS.64 R30, [R16+0x580] ;  /* 0x00058000101e7984 */ /* 0x000ea40000000a00 */
[----:B-1----:R-:W-:-:S02]  /*0850*/  DFMA R10, R28, R10, R8 ;  /* 0x0000000a1c0a722b */ /* 0x002fc40000000008 */
[----:B------:R-:W-:Y:S06]  /*0860*/  LDS.64 R28, [R16+0x600] ;  /* 0x00060000101c7984 */ /* 0x000fec0000000a00 */
[----:B0-----:R-:W-:Y:S02]  /*0870*/  DFMA R12, R12, R32, R10 ;  /* 0x000000200c0c722b */ /* 0x001fe4000000000a */
[----:B------:R-:W0:Y:S04]  /*0880*/  LDS.128 R8, [R7+0x60] ;  /* 0x0000600007087984 */ /* 0x000e280000000c00 */
[----:B------:R-:W1:Y:S02]  /*0890*/  LDS.64 R32, [R16+0x680] ;  /* 0x0006800010207984 */ /* 0x000e640000000a00 */
[----:B--2---:R-:W-:Y:S01]  /*08a0*/  DFMA R14, R30, R14, R12 ;  /* 0x0000000e1e0e722b */ /* 0x004fe2000000000c */
[----:B------:R-:W-:-:S04]  /*08b0*/  IADD3 R13, P0, PT, R3, R23, RZ ;  /* 0x00000017030d7210 */ /* 0x000fc80007f1e0ff */
[----:B------:R-:W-:Y:S02]  /*08c0*/  LEA.HI.X.SX32 R30, R23, R5, 0x1, P0 ;  /* 0x00000005171e7211 */ /* 0x000fe400000f0eff */
[----:B------:R-:W-:Y:S01]  /*08d0*/  LEA R12, P0, R13, UR14, 0x3 ;  /* 0x0000000e0d0c7c11 */ /* 0x000fe2000f8018ff */
[----:B0-----:R-:W-:Y:S02]  /*08e0*/  DFMA R8, R8, R28, R14 ;  /* 0x0000001c0808722b */ /* 0x001fe4000000000e */
[----:B------:R-:W-:Y:S04]  /*08f0*/  LDS.64 R14, [R16+0x700] ;  /* 0x00070000100e7984 */ /* 0x000fe80000000a00 */
[----:B------:R-:W-:Y:S02]  /*0900*/  LDS.64 R28, [R16+0x780] ;  /* 0x00078000101c7984 */ /* 0x000fe40000000a00 */
[----:B-1----:R-:W-:-:S02]  /*0910*/  DFMA R32, R32, R10, R8 ;  /* 0x0000000a2020722b */ /* 0x002fc40000000008 */
[----:B------:R-:W0:Y:S01]  /*0920*/  LDS.128 R8, [R7+0x70] ;  /* 0x0000700007087984 */ /* 0x000e220000000c00 */
[----:B------:R-:W-:Y:S01]  /*0930*/  LEA.HI.X R13, R13, UR15, R30, 0x3, P0 ;  /* 0x0000000f0d0d7c11 */ /* 0x000fe200080f1c1e */
        /* <DEDUP_REMOVED lines=42> */
[----:B0-----:R-:W-:Y:S01]  /*0be0*/  DFMA R12, R12, R30, R10 ;  /* 0x0000001e0c0c722b */ /* 0x001fe2000000000a */
[----:B------:R-:W-:Y:S04]  /*0bf0*/  LDS.64 R30, [R16+0x780] ;  /* 0x00078000101e7984 */ /* 0x000fe80000000a00 */
[----:B------:R-:W0:Y:S01]  /*0c00*/  LDS.128 R8, [R7+0x70] ;  /* 0x0000700007087984 */ /* 0x000e220000000c00 */
[----:B------:R-:W-:Y:S06]  /*0c10*/  BAR.SYNC.DEFER_BLOCKING 0x0 ;  /* 0x0000000000007b1d */ /* 0x000fec0000010000 */
[----:B------:R-:W3:Y:S01]  /*0c20*/  LDG.E.64 R26, desc[UR8][R26.64+0x180] ;  /* 0x000180081a1a7981 */ /* 0x000ee2000c1e1b00 */
[----:B------:R-:W-:-:S04]  /*0c30*/  IADD3 R34, P0, PT, R3, R22, RZ ;  /* 0x0000001603227210 */ /* 0x000fc80007f1e0ff */
[----:B------:R-:W-:Y:S01]  /*0c40*/  LEA.HI.X.SX32 R35, R22, R5, 0x1, P0 ;  /* 0x0000000516237211 */ /* 0x000fe200000f0eff */
[----:B---3--:R1:W-:Y:S02]  /*0c50*/  STS.64 [R6], R26 ;  /* 0x0000001a06007388 */ /* 0x0083e40000000a00 */
[----:B-1----:R-:W-:-:S04]  /*0c60*/  LEA R26, P0, R34, UR14, 0x3 ;  /* 0x0000000e221a7c11 */ /* 0x002fc8000f8018ff */
[----:B------:R-:W-:-:S06]  /*0c70*/  LEA.HI.X R27, R34, UR15, R35, 0x3, P0 ;  /* 0x0000000f221b7c11 */ /* 0x000fcc00080f1c23 */
[----:B------:R-:W3:Y:S01]  /*0c80*/  LDG.E.64 R26, desc[UR8][R26.64] ;  /* 0x000000081a1a7981 */ /* 0x000ee2000c1e1b00 */
[----:B--2---:R-:W-:-:S08]  /*0c90*/  DFMA R32, R32, R14, R12 ;  /* 0x0000000e2020722b */ /* 0x004fd0000000000c */
[----:B0-----:R-:W-:-:S08]  /*0ca0*/  DFMA R8, R8, R28, R32 ;  /* 0x0000001c0808722b */ /* 0x001fd00000000020 */
[----:B------:R-:W-:Y:S01]  /*0cb0*/  DFMA R30, R30, R10, R8 ;  /* 0x0000000a1e1e722b */ /* 0x000fe20000000008 */
[----:B------:R-:W-:-:S05]  /*0cc0*/  VIADD R24, R24, 0x4 ;  /* 0x0000000418187836 */ /* 0x000fca0000000000 */
[----:B------:R-:W-:Y:S01]  /*0cd0*/  ISETP.NE.AND P0, PT, R24, RZ, PT ;  /* 0x000000ff1800720c */ /* 0x000fe20003f05270 */
[C---:B------:R-:W-:Y:S02]  /*0ce0*/  IMAD R23, R2.reuse, 0x40, R23 ;  /* 0x0000004002177824 */ /* 0x040fe400078e0217 */
[C---:B------:R-:W-:Y:S02]  /*0cf0*/  IMAD R19, R2.reuse, 0x40, R19 ;  /* 0x0000004002137824 */ /* 0x040fe400078e0213 */
[----:B------:R-:W-:Y:S02]  /*0d00*/  IMAD R17, R2, 0x40, R17 ;  /* 0x0000004002117824 */ /* 0x000fe400078e0211 */
[----:B------:R-:W-:Y:S02]  /*0d10*/  VIADD R18, R18, 0x40 ;  /* 0x0000004012127836 */ /* 0x000fe40000000000 */
[----:B------:R-:W-:Y:S01]  /*0d20*/  IMAD R22, R2, 0x40, R22 ;  /* 0x0000004002167824 */ /* 0x000fe200078e0216 */
[----:B---3--:R-:W-:Y:S01]  /*0d30*/  STS.64 [R4], R26 ;  /* 0x0000001a04007388 */ /* 0x008fe20000000a00 */
[----:B------:R-:W-:Y:S06]  /*0d40*/  BAR.SYNC.DEFER_BLOCKING 0x0 ;  /* 0x0000000000007b1d */ /* 0x000fec0000010000 */
[----:B------:R-:W-:Y:S04]  /*0d50*/  LDS.64 R26, [R16] ;  /* 0x00000000101a7984 */ /* 0x000fe80000000a00 */
[----:B------:R-:W0:Y:S04]  /*0d60*/  LDS.128 R12, [R7] ;  /* 0x00000000070c7984 */ /* 0x000e280000000c00 */
[----:B------:R-:W1:Y:S04]  /*0d70*/  LDS.64 R32, [R16+0x80] ;  /* 0x0000800010207984 */ /* 0x000e680000000a00 */
[----:B------:R-:W-:Y:S04]  /*0d80*/  LDS.64 R28, [R16+0x100] ;  /* 0x00010000101c7984 */ /* 0x000fe80000000a00 */
[----:B------:R-:W2:Y:S04]  /*0d90*/  LDS.128 R8, [R7+0x10] ;  /* 0x0000100007087984 */ /* 0x000ea80000000c00 */
[----:B------:R-:W-:Y:S01]  /*0da0*/  LDS.64 R34, [R16+0x780] ;  /* 0x0007800010227984 */ /* 0x000fe20000000a00 */
[----:B0-----:R-:W-:-:S03]  /*0db0*/  DFMA R12, R12, R26, R30 ;  /* 0x0000001a0c0c722b */ /* 0x001fc6000000001e */
[----:B------:R-:W0:Y:S04]  /*0dc0*/  LDS.64 R30, [R16+0x180] ;  /* 0x00018000101e7984 */ /* 0x000e280000000a00 */
[----:B------:R-:W-:Y:S01]  /*0dd0*/  LDS.64 R26, [R16+0x200] ;  /* 0x00020000101a7984 */ /* 0x000fe20000000a00 */
[----:B-1----:R-:W-:-:S03]  /*0de0*/  DFMA R32, R32, R14, R12 ;  /* 0x0000000e2020722b */ /* 0x002fc6000000000c */
[----:B------:R-:W1:Y:S05]  /*0df0*/  LDS.128 R12, [R7+0x20] ;  /* 0x00002000070c7984 */ /* 0x000e6a0000000c00 */
[----:B--2---:R-:W-:Y:S02]  /*0e00*/  DFMA R8, R8, R28, R32 ;  /* 0x0000001c0808722b */ /* 0x004fe40000000020 */
[----:B------:R-:W2:Y:S04]  /*0e10*/  LDS.64 R32, [R16+0x280] ;  /* 0x0002800010207984 */ /* 0x000ea80000000a00 */
[----:B------:R-:W-:Y:S02]  /*0e20*/  LDS.64 R28, [R16+0x300] ;  /* 0x00030000101c7984 */ /* 0x000fe40000000a00 */
[----:B0-----:R-:W-:-:S02]  /*0e30*/  DFMA R30, R30, R10, R8 ;  /* 0x0000000a1e1e722b */ /* 0x001fc40000000008 */
[----:B------:R-:W0:Y:S06]  /*0e40*/  LDS.128 R8, [R7+0x30] ;  /* 0x0000300007087984 */ /* 0x000e2c0000000c00 */
[----:B-1----:R-:W-:Y:S02]  /*0e50*/  DFMA R12, R12, R26, R30 ;  /* 0x0000001a0c0c722b */ /* 0x002fe4000000001e */
[----:B------:R-:W1:Y:S04]  /*0e60*/  LDS.64 R30, [R16+0x380] ;  /* 0x00038000101e7984 */ /* 0x000e680000000a00 */
[----:B------:R-:W-:Y:S02]  /*0e70*/  LDS.64 R26, [R16+0x400] ;  /* 0x00040000101a7984 */ /* 0x000fe40000000a00 */
[----:B--2---:R-:W-:-:S02]  /*0e80*/  DFMA R32, R32, R14, R12 ;  /* 0x0000000e2020722b */ /* 0x004fc4000000000c */
[----:B------:R-:W2:Y:S06]  /*0e90*/  LDS.128 R12, [R7+0x40] ;  /* 0x00004000070c7984 */ /* 0x000eac0000000c00 */
[----:B0-----:R-:W-:Y:S02]  /*0ea0*/  DFMA R8, R8, R28, R32 ;  /* 0x0000001c0808722b */ /* 0x001fe40000000020 */
[----:B------:R-:W0:Y:S04]  /*0eb0*/  LDS.64 R32, [R16+0x480] ;  /* 0x0004800010207984 */ /* 0x000e280000000a00 */
[----:B------:R-:W-:Y:S02]  /*0ec0*/  LDS.64 R28, [R16+0x500] ;  /* 0x00050000101c7984 */ /* 0x000fe40000000a00 */
[----:B-1----:R-:W-:-:S02]  /*0ed0*/  DFMA R30, R30, R10, R8 ;  /* 0x0000000a1e1e722b */ /* 0x002fc40000000008 */
[----:B------:R-:W1:Y:S06]  /*0ee0*/  LDS.128 R8, [R7+0x50] ;  /* 0x0000500007087984 */ /* 0x000e6c0000000c00 */
[----:B--2---:R-:W-:Y:S02]  /*0ef0*/  DFMA R12, R12, R26, R30 ;  /* 0x0000001a0c0c722b */ /* 0x004fe4000000001e */
[----:B------:R-:W2:Y:S04]  /*0f00*/  LDS.64 R30, [R16+0x580] ;  /* 0x00058000101e7984 */ /* 0x000ea80000000a00 */
[----:B------:R-:W-:Y:S02]  /*0f10*/  LDS.64 R26, [R16+0x600] ;  /* 0x00060000101a7984 */ /* 0x000fe40000000a00 */
[----:B0-----:R-:W-:-:S02]  /*0f20*/  DFMA R32, R32, R14, R12 ;  /* 0x0000000e2020722b */ /* 0x001fc4000000000c */
[----:B------:R-:W0:Y:S06]  /*0f30*/  LDS.128 R12, [R7+0x60] ;  /* 0x00006000070c7984 */ /* 0x000e2c0000000c00 */
[----:B-1----:R-:W-:Y:S01]  /*0f40*/  DFMA R32, R8, R28, R32 ;  /* 0x0000001c0820722b */ /* 0x002fe20000000020 */
[----:B------:R-:W1:Y:S07]  /*0f50*/  LDS.64 R28, [R16+0x680] ;  /* 0x00068000101c7984 */ /* 0x000e6e0000000a00 */
[----:B--2---:R-:W-:Y:S01]  /*0f60*/  DFMA R32, R30, R10, R32 ;  /* 0x0000000a1e20722b */ /* 0x004fe20000000020 */
[----:B------:R-:W-:Y:S04]  /*0f70*/  LDS.64 R30, [R16+0x700] ;  /* 0x00070000101e7984 */ /* 0x000fe80000000a00 */
[----:B------:R-:W2:Y:S03]  /*0f80*/  LDS.128 R8, [R7+0x70] ;  /* 0x0000700007087984 */ /* 0x000ea60000000c00 */
[----:B0-----:R-:W-:-:S08]  /*0f90*/  DFMA R12, R12, R26, R32 ;  /* 0x0000001a0c0c722b */ /* 0x001fd00000000020 */
[----:B-1----:R-:W-:-:S08]  /*0fa0*/  DFMA R12, R28, R14, R12 ;  /* 0x0000000e1c0c722b */ /* 0x002fd0000000000c */
[----:B--2---:R-:W-:-:S08]  /*0fb0*/  DFMA R8, R8, R30, R12 ;  /* 0x0000001e0808722b */ /* 0x004fd0000000000c */
[----:B------:R-:W-:Y:S01]  /*0fc0*/  DFMA R10, R34, R10, R8 ;  /* 0x0000000a220a722b */ /* 0x000fe20000000008 */
[----:B------:R-:W-:Y:S06]  /*0fd0*/  BAR.SYNC.DEFER_BLOCKING 0x0 ;  /* 0x0000000000007b1d */ /* 0x000fec0000010000 */
[----:B------:R-:W-:Y:S05]  /*0fe0*/  @P0 BRA `(.L_x_2) ;  /* 0xfffffff000ac0947 */ /* 0x000fea000383ffff */
[----:B------:R-:W-:-:S07]  /*0ff0*/  LOP3.LUT R22, R25, 0x7fffffc, RZ, 0xc0, !PT ;  /* 0x07fffffc19167812 */ /* 0x000fce00078ec0ff */
.L_x_1:
[----:B------:R-:W-:-:S13]  /*1000*/  LOP3.LUT P0, R8, R25, 0x3, RZ, 0xc0, !PT ;  /* 0x0000000319087812 */ /* 0x000fda000780c0ff */
[----:B------:R-:W-:Y:S05]  /*1010*/  @!P0 BRA `(.L_x_0) ;  /* 0x0000000800d88947 */ /* 0x000fea0003800000 */
[----:B------:R-:W0:Y:S01]  /*1020*/  LDCU UR5, c[0x0][0x388] ;  /* 0x00007100ff0577ac */ /* 0x000e220008000800 */
[----:B------:R-:W-:Y:S02]  /*1030*/  ISETP.NE.AND P1, PT, R8, 0x1, PT ;  /* 0x000000010800780c */ /* 0x000fe40003f25270 */
[----:B------:R-:W-:-:S04]  /*1040*/  LOP3.LUT R25, R25, 0x1, RZ, 0xc0, !PT ;  /* 0x0000000119197812 */ /* 0x000fc800078ec0ff */
[----:B------:R-:W-:Y:S01]  /*1050*/  ISETP.NE.U32.AND P0, PT, R25, 0x1, PT ;  /* 0x000000011900780c */ /* 0x000fe20003f05070 */
[----:B0-----:R-:W-:-:S06]  /*1060*/  UIMAD UR5, UR4, UR5, URZ ;  /* 0x00000005040572a4 */ /* 0x001fcc000f8e02ff */
[----:B------:R-:W-:Y:S06]  /*1070*/  @!P1 BRA `(.L_x_3) ;  /* 0x0000000400d09947 */ /* 0x000fec0003800000 */
[----:B------:R-:W0:Y:S01]  /*1080*/  LDCU.128 UR12, c[0x0][0x390] ;  /* 0x00007200ff0c77ac */ /* 0x000e220008000c00 */
[----:B------:R-:W-:-:S04]  /*1090*/  IMAD.SHL.U32 R25, R22, 0x10, RZ ;  /* 0x0000001016197824 */ /* 0x000fc800078e00ff */
[C---:B------:R-:W-:Y:S02]  /*10a0*/  VIADD R24, R25.reuse, UR5 ;  /* 0x0000000519187c36 */ /* 0x040fe40008000000 */
[----:B------:R-:W-:-:S03]  /*10b0*/  IMAD R25, R25, R2, R21 ;  /* 0x0000000219197224 */ /* 0x000fc600078e0215 */
        /* <DEDUP_REMOVED lines=18> */
[----:B------:R-:W2:Y:S04]  /*11e0*/  LDS.128 R16, [R7+0x10] ;  /* 0x0000100007107984 */ /* 0x000ea80000000c00 */
[----:B------:R-:W3:Y:S04]  /*11f0*/  LDS.64 R26, [R23+0x180] ;  /* 0x00018000171a7984 */ /* 0x000ee80000000a00 */
[----:B------:R-:W-:Y:S01]  /*1200*/  LDS.64 R32, [R23+0x200] ;  /* 0x0002000017207984 */ /* 0x000fe20000000a00 */
[----:B0-----:R-:W-:-:S03]  /*1210*/  DFMA R12, R12, R8, R10 ;  /* 0x000000080c0c722b */ /* 0x001fc6000000000a */
[----:B------:R-:W0:Y:S05]  /*1220*/  LDS.128 R8, [R7+0x20] ;  /* 0x0000200007087984 */ /* 0x000e2a0000000c00 */
[----:B-1----:R-:W-:Y:S01]  /*1230*/  DFMA R12, R28, R14, R12 ;  /* 0x0000000e1c0c722b */ /* 0x002fe2000000000c */
[----:B------:R-:W1:Y:S07]  /*1240*/  LDS.64 R28, [R23+0x280] ;  /* 0x00028000171c7984 */ /* 0x000e6e0000000a00 */
[----:B--2---:R-:W-:Y:S01]  /*1250*/  DFMA R16, R16, R30, R12 ;  /* 0x0000001e1010722b */ /* 0x004fe2000000000c */
[----:B------:R-:W-:Y:S04]  /*1260*/  LDS.64 R30, [R23+0x300] ;  /* 0x00030000171e7984 */ /* 0x000fe80000000a00 */
[----:B------:R-:W2:Y:S03]  /*1270*/  LDS.128 R12, [R7+0x30] ;  /* 0x00003000070c7984 */ /* 0x000ea60000000c00 */
[----:B---3--:R-:W-:Y:S01]  /*1280*/  DFMA R16, R26, R18, R16 ;  /* 0x000000121a10722b */ /* 0x008fe20000000010 */
[----:B------:R-:W3:Y:S07]  /*1290*/  LDS.64 R26, [R23+0x380] ;  /* 0x00038000171a7984 */ /* 0x000eee0000000a00 */
[----:B0-----:R-:W-:Y:S01]  /*12a0*/  DFMA R8, R8, R32, R16 ;  /* 0x000000200808722b */ /* 0x001fe20000000010 */
[----:B------:R-:W-:Y:S04]  /*12b0*/  LDS.64 R32, [R23+0x400] ;  /* 0x0004000017207984 */ /* 0x000fe80000000a00 */
[----:B------:R-:W0:Y:S03]  /*12c0*/  LDS.128 R16, [R7+0x40] ;  /* 0x0000400007107984 */ /* 0x000e260000000c00 */
[----:B-1----:R-:W-:Y:S01]  /*12d0*/  DFMA R8, R28, R10, R8 ;  /* 0x0000000a1c08722b */ /* 0x002fe20000000008 */
[----:B------:R-:W1:Y:S07]  /*12e0*/  LDS.64 R28, [R23+0x480] ;  /* 0x00048000171c7984 */ /* 0x000e6e0000000a00 */
[----:B--2---:R-:W-:Y:S01]  /*12f0*/  DFMA R30, R12, R30, R8 ;  /* 0x0000001e0c1e722b */ /* 0x004fe20000000008 */
[----:B------:R-:W-:Y:S04]  /*1300*/  LDS.64 R12, [R23+0x500] ;  /* 0x00050000170c7984 */ /* 0x000fe80000000a00 */
[----:B------:R-:W2:Y:S03]  /*1310*/  LDS.128 R8, [R7+0x50] ;  /* 0x0000500007087984 */ /* 0x000ea60000000c00 */
[----:B---3--:R-:W-:-:S02]  /*1320*/  DFMA R14, R26, R14, R30 ;  /* 0x0000000e1a0e722b */ /* 0x008fc4000000001e */
[----:B------:R-:W3:Y:S06]  /*1330*/  LDS.64 R30, [R23+0x580] ;  /* 0x00058000171e7984 */ /* 0x000eec0000000a00 */
[----:B0-----:R-:W-:Y:S01]  /*1340*/  DFMA R14, R16, R32, R14 ;  /* 0x00000020100e722b */ /* 0x001fe2000000000e */
[----:B------:R-:W-:Y:S01]  /*1350*/  VIADD R17, R24, 0x10 ;  /* 0x0000001018117836 */ /* 0x000fe20000000000 */
[----:B------:R-:W-:Y:S01]  /*1360*/  LDS.64 R32, [R23+0x680] ;  /* 0x0006800017207984 */ /* 0x000fe20000000a00 */
[----:B------:R-:W-:-:S03]  /*1370*/  IMAD R16, R2, 0x10, R25 ;  /* 0x0000001002107824 */ /* 0x000fc600078e0219 */
[----:B------:R-:W-:Y:S02]  /*1380*/  IADD3 R24, P1, PT, R20, R17, RZ ;  /* 0x0000001114187210 */ /* 0x000fe40007f3e0ff */
[----:B-1----:R-:W-:Y:S01]  /*1390*/  DFMA R18, R28, R18, R14 ;  /* 0x000000121c12722b */ /* 0x002fe2000000000e */
[----:B------:R-:W-:Y:S01]  /*13a0*/  IADD3 R15, P3, PT, R3, R16, RZ ;  /* 0x00000010030f7210 */ /* 0x000fe20007f7e0ff */
[----:B------:R-:W-:Y:S01]  /*13b0*/  LDS.64 R28, [R23+0x700] ;  /* 0x00070000171c7984 */ /* 0x000fe20000000a00 */
[----:B------:R-:W-:Y:S02]  /*13c0*/  LEA.HI.X.SX32 R17, R17, RZ, 0x1, P1 ;  /* 0x000000ff11117211 */ /* 0x000fe400008f0eff */
[----:B------:R-:W-:Y:S02]  /*13d0*/  LEA.HI.X.SX32 R16, R16, R5, 0x1, P3 ;  /* 0x0000000510107211 */ /* 0x000fe400018f0eff */
[C---:B------:R-:W-:Y:S02]  /*13e0*/  LEA R26, P2, R24.reuse, UR12, 0x3 ;  /* 0x0000000c181a7c11 */ /* 0x040fe4000f8418ff */
[C---:B------:R-:W-:Y:S01]  /*13f0*/  LEA R14, P4, R15.reuse, UR14, 0x3 ;  /* 0x0000000e0f0e7c11 */ /* 0x040fe2000f8818ff */
[----:B--2---:R-:W-:Y:S01]  /*1400*/  DFMA R8, R8, R12, R18 ;  /* 0x0000000c0808722b */ /* 0x004fe20000000012 */
[----:B------:R-:W-:Y:S01]  /*1410*/  LEA.HI.X R27, R24, UR13, R17, 0x3, P2 ;  /* 0x0000000d181b7c11 */ /* 0x000fe200090f1c11 */
[----:B------:R-:W-:Y:S01]  /*1420*/  LDS.64 R12, [R23+0x600] ;  /* 0x00060000170c7984 */ /* 0x000fe20000000a00 */
[----:B------:R-:W-:-:S03]  /*1430*/  LEA.HI.X R15, R15, UR15, R16, 0x3, P4 ;  /* 0x0000000f0f0f7c11 */ /* 0x000fc6000a0f1c10 */
[----:B------:R-:W-:Y:S02]  /*1440*/  LDS.64 R24, [R23+0x780] ;  /* 0x0007800017187984 */ /* 0x000fe40000000a00 */
[----:B---3--:R-:W-:Y:S02]  /*1450*/  DFMA R30, R30, R10, R8 ;  /* 0x0000000a1e1e722b */ /* 0x008fe40000000008 */
[----:B------:R-:W0:Y:S04]  /*1460*/  LDS.128 R16, [R7+0x60] ;  /* 0x0000600007107984 */ /* 0x000e280000000c00 */
[----:B------:R-:W1:Y:S01]  /*1470*/  LDS.128 R8, [R7+0x70] ;  /* 0x0000700007087984 */ /* 0x000e620000000c00 */
[----:B------:R-:W-:Y:S06]  /*1480*/  BAR.SYNC.DEFER_BLOCKING 0x0 ;  /* 0x0000000000007b1d */ /* 0x000fec0000010000 */
[----:B------:R-:W2:Y:S04]  /*1490*/  LDG.E.64 R26, desc[UR8][R26.64] ;  /* 0x000000081a1a7981 */ /* 0x000ea8000c1e1b00 */
[----:B------:R-:W3:Y:S01]  /*14a0*/  LDG.E.64 R14, desc[UR8][R14.64] ;  /* 0x000000080e0e7981 */ /* 0x000ee2000c1e1b00 */
[----:B------:R-:W-:Y:S01]  /*14b0*/  VIADD R22, R22, 0x2 ;  /* 0x0000000216167836 */ /* 0x000fe20000000000 */
[----:B0-----:R-:W-:-:S08]  /*14c0*/  DFMA R16, R16, R12, R30 ;  /* 0x0000000c1010722b */ /* 0x001fd0000000001e */
[----:B------:R-:W-:-:S08]  /*14d0*/  DFMA R16, R32, R18, R16 ;  /* 0x000000122010722b */ /* 0x000fd00000000010 */
[----:B-1----:R-:W-:-:S08]  /*14e0*/  DFMA R8, R8, R28, R16 ;  /* 0x0000001c0808722b */ /* 0x002fd00000000010 */
[----:B------:R-:W-:Y:S01]  /*14f0*/  DFMA R8, R24, R10, R8 ;  /* 0x0000000a1808722b */ /* 0x000fe20000000008 */
        /* <DEDUP_REMOVED lines=11> */
[----:B------:R-:W-:Y:S04]  /*15b0*/  LDS.64 R30, [R23+0x200] ;  /* 0x00020000171e7984 */ /* 0x000fe80000000a00 */
[----:B------:R-:W0:Y:S01]  /*15c0*/  LDS.128 R8, [R7+0x20] ;  /* 0x0000200007087984 */ /* 0x000e220000000c00 */
[----:B-1----:R-:W-:-:S03]  /*15d0*/  DFMA R12, R26, R14, R12 ;  /* 0x0000000e1a0c722b */ /* 0x002fc6000000000c */
[----:B------:R-:W1:Y:S05]  /*15e0*/  LDS.64 R26, [R23+0x280] ;  /* 0x00028000171a7984 */ /* 0x000e6a0000000a00 */
        /* <DEDUP_REMOVED lines=23> */
[----:B---3--:R-:W-:-:S08]  /*1760*/  DFMA R10, R24, R10, R28 ;  /* 0x0000000a180a722b */ /* 0x008fd0000000001c */
[----:B0-----:R-:W-:-:S08]  /*1770*/  DFMA R10, R12, R30, R10 ;  /* 0x0000001e0c0a722b */ /* 0x001fd0000000000a */
[----:B-1----:R-:W-:-:S08]  /*1780*/  DFMA R10, R26, R14, R10 ;  /* 0x0000000e1a0a722b */ /* 0x002fd0000000000a */
[----:B--2---:R-:W-:-:S08]  /*1790*/  DFMA R10, R16, R8, R10 ;  /* 0x00000008100a722b */ /* 0x004fd0000000000a */
[----:B------:R-:W-:Y:S01]  /*17a0*/  DFMA R10, R32, R18, R10 ;  /* 0x00000012200a722b */ /* 0x000fe2000000000a */
[----:B------:R-:W-:Y:S10]  /*17b0*/  BAR.SYNC.DEFER_BLOCKING 0x0 ;  /* 0x0000000000007b1d */ /* 0x000ff40000010000 */
.L_x_3:
[----:B------:R-:W-:Y:S05]  /*17c0*/  @P0 BRA `(.L_x_0) ;  /* 0x0000000000ec0947 */ /* 0x000fea0003800000 */
[----:B------:R-:W0:Y:S01]  /*17d0*/  LDCU.128 UR12, c[0x0][0x390] ;  /* 0x00007200ff0c77ac */ /* 0x000e220008000c00 */
[----:B------:R-:W-:-:S04]  /*17e0*/  IMAD.SHL.U32 R22, R22, 0x10, RZ ;  /* 0x0000001016167824 */ /* 0x000fc800078e00ff */
[C---:B------:R-:W-:Y:S02]  /*17f0*/  IMAD R2, R22.reuse, R2, R21 ;  /* 0x0000000216027224 */ /* 0x040fe400078e0215 */
[----:B------:R-:W-:-:S03]  /*1800*/  VIADD R9, R22, UR5 ;  /* 0x0000000516097c36 */ /* 0x000fc60008000000 */
[----:B------:R-:W-:Y:S02]  /*1810*/  IADD3 R3, P1, PT, R3, R2, RZ ;  /* 0x0000000203037210 */ /* 0x000fe40007f3e0ff */
[----:B------:R-:W-:Y:S02]  /*1820*/  IADD3 R20, P0, PT, R20, R9, RZ ;  /* 0x0000000914147210 */ /* 0x000fe40007f1e0ff */
[----:B------:R-:W-:Y:S02]  /*1830*/  LEA.HI.X.SX32 R2, R2, R5, 0x1, P1 ;  /* 0x0000000502027211 */ /* 0x000fe400008f0eff */
[----:B------:R-:W-:Y:S02]  /*1840*/  LEA.HI.X.SX32 R9, R9, RZ, 0x1, P0 ;  /* 0x000000ff09097211 */ /* 0x000fe400000f0eff */
[----:B0-----:R-:W-:Y:S02]  /*1850*/  LEA R8, P1, R20, UR12, 0x3 ;  /* 0x0000000c14087c11 */ /* 0x001fe4000f8218ff */
[----:B------:R-:W-:-:S02]  /*1860*/  LEA R28, P0, R3, UR14, 0x3 ;  /* 0x0000000e031c7c11 */ /* 0x000fc4000f8018ff */
[----:B------:R-:W-:Y:S02]  /*1870*/  LEA.HI.X R9, R20, UR13, R9, 0x3, P1 ;  /* 0x0000000d14097c11 */ /* 0x000fe400088f1c09 */
[----:B------:R-:W-:-:S04]  /*1880*/  LEA.HI.X R29, R3, UR15, R2, 0x3, P0 ;  /* 0x0000000f031d7c11 */ /* 0x000fc800080f1c02 */
        /* <DEDUP_REMOVED lines=12> */
[----:B------:R-:W-:Y:S04]  /*1950*/  LDS.64 R22, [R2+0x200] ;  /* 0x0002000002167984 */ /* 0x000fe80000000a00 */
[----:B------:R-:W4:Y:S04]  /*1960*/  LDS.128 R12, [R7+0x20] ;  /* 0x00002000070c7984 */ /* 0x000f280000000c00 */
[----:B------:R-:W5:Y:S04]  /*1970*/  LDS.64 R28, [R2+0x280] ;  /* 0x00028000021c7984 */ /* 0x000f680000000a00 */
[----:B------:R-:W-:Y:S01]  /*1980*/  LDS.64 R4, [R2+0x300] ;  /* 0x0003000002047984 */ /* 0x000fe20000000a00 */
[----:B0-----:R-:W-:-:S03]  /*1990*/  DFMA R24, R24, R34, R10 ;  /* 0x000000221818722b */ /* 0x001fc6000000000a */
[----:B------:R-:W0:Y:S05]  /*19a0*/  LDS.128 R8, [R7+0x30] ;  /* 0x0000300007087984 */ /* 0x000e2a0000000c00 */
[----:B-1----:R-:W-:Y:S01]  /*19b0*/  DFMA R24, R36, R26, R24 ;  /* 0x0000001a2418722b */ /* 0x002fe20000000018 */
[----:B------:R-:W1:Y:S07]  /*19c0*/  LDS.64 R26, [R2+0x380] ;  /* 0x00038000021a7984 */ /* 0x000e6e0000000a00 */
[----:B--2---:R-:W-:-:S02]  /*19d0*/  DFMA R16, R16, R32, R24 ;  /* 0x000000201010722b */ /* 0x004fc40000000018 */
[----:B------:R-:W-:Y:S06]  /*19e0*/  LDS.64 R24, [R2+0x400] ;  /* 0x0004000002187984 */ /* 0x000fec0000000a00 */
[----:B---3--:R-:W-:Y:S02]  /*19f0*/  DFMA R30, R30, R18, R16 ;  /* 0x000000121e1e722b */ /* 0x008fe40000000010 */
[----:B------:R-:W2:Y:S06]  /*1a00*/  LDS.128 R16, [R7+0x40] ;  /* 0x0000400007107984 */ /* 0x000eac0000000c00 */
[----:B----4-:R-:W-:Y:S01]  /*1a10*/  DFMA R12, R12, R22, R30 ;  /* 0x000000160c0c722b */ /* 0x010fe2000000001e */
[----:B------:R-:W3:Y:S07]  /*1a20*/  LDS.64 R22, [R2+0x480] ;  /* 0x0004800002167984 */ /* 0x000eee0000000a00 */
[----:B-----5:R-:W-:Y:S01]  /*1a30*/  DFMA R30, R28, R14, R12 ;  /* 0x0000000e1c1e722b */ /* 0x020fe2000000000c */
[----:B------:R-:W-:Y:S04]  /*1a40*/  LDS.64 R28, [R2+0x500] ;  /* 0x00050000021c7984 */ /* 0x000fe80000000a00 */
[----:B------:R-:W4:Y:S03]  /*1a50*/  LDS.128 R12, [R7+0x50] ;  /* 0x00005000070c7984 */ /* 0x000f260000000c00 */
[----:B0-----:R-:W-:Y:S01]  /*1a60*/  DFMA R8, R8, R4, R30 ;  /* 0x000000040808722b */ /* 0x001fe2000000001e */
[----:B------:R-:W0:Y:S07]  /*1a70*/  LDS.64 R4, [R2+0x580] ;  /* 0x0005800002047984 */ /* 0x000e2e0000000a00 */
[----:B-1----:R-:W-:Y:S01]  /*1a80*/  DFMA R30, R26, R10, R8 ;  /* 0x0000000a1a1e722b */ /* 0x002fe20000000008 */
[----:B------:R-:W-:Y:S04]  /*1a90*/  LDS.64 R26, [R2+0x600] ;  /* 0x00060000021a7984 */ /* 0x000fe80000000a00 */
[----:B------:R-:W1:Y:S03]  /*1aa0*/  LDS.128 R8, [R7+0x60] ;  /* 0x0000600007087984 */ /* 0x000e660000000c00 */
[----:B--2---:R-:W-:Y:S01]  /*1ab0*/  DFMA R16, R16, R24, R30 ;  /* 0x000000181010722b */ /* 0x004fe2000000001e */
[----:B------:R-:W2:Y:S07]  /*1ac0*/  LDS.64 R24, [R2+0x680] ;  /* 0x0006800002187984 */ /* 0x000eae0000000a00 */
[----:B---3--:R-:W-:Y:S01]  /*1ad0*/  DFMA R30, R22, R18, R16 ;  /* 0x00000012161e722b */ /* 0x008fe20000000010 */
[----:B------:R-:W-:Y:S04]  /*1ae0*/  LDS.64 R22, [R2+0x700] ;  /* 0x0007000002167984 */ /* 0x000fe80000000a00 */
[----:B------:R-:W3:Y:S03]  /*1af0*/  LDS.128 R16, [R7+0x70] ;  /* 0x0000700007107984 */ /* 0x000ee60000000c00 */
[----:B----4-:R-:W-:Y:S01]  /*1b00*/  DFMA R12, R12, R28, R30 ;  /* 0x0000001c0c0c722b */ /* 0x010fe2000000001e */
[----:B------:R-:W4:Y:S07]  /*1b10*/  LDS.64 R28, [R2+0x780] ;  /* 0x00078000021c7984 */ /* 0x000f2e0000000a00 */
[----:B0-----:R-:W-:-:S08]  /*1b20*/  DFMA R4, R4, R14, R12 ;  /* 0x0000000e0404722b */ /* 0x001fd0000000000c */
[----:B-1----:R-:W-:-:S08]  /*1b30*/  DFMA R4, R8, R26, R4 ;  /* 0x0000001a0804722b */ /* 0x002fd00000000004 */
[----:B--2---:R-:W-:-:S08]  /*1b40*/  DFMA R4, R24, R10, R4 ;  /* 0x0000000a1804722b */ /* 0x004fd00000000004 */
[----:B---3--:R-:W-:-:S08]  /*1b50*/  DFMA R4, R16, R22, R4 ;  /* 0x000000161004722b */ /* 0x008fd00000000004 */
[----:B----4-:R-:W-:Y:S01]  /*1b60*/  DFMA R10, R28, R18, R4 ;  /* 0x000000121c0a722b */ /* 0x010fe20000000004 */
[----:B------:R-:W-:Y:S10]  /*1b70*/  BAR.SYNC.DEFER_BLOCKING 0x0 ;  /* 0x0000000000007b1d */ /* 0x000ff40000010000 */
.L_x_0:
[----:B------:R-:W0:Y:S01]  /*1b80*/  S2R R3, SR_TID.Y ;  /* 0x0000000000037919 */ /* 0x000e220000002200 */
[----:B------:R-:W1:Y:S01]  /*1b90*/  LDC R2, c[0x0][0x384] ;  /* 0x0000e100ff027b82 */ /* 0x000e620000000800 */
[----:B------:R-:W2:Y:S01]  /*1ba0*/  LDCU.64 UR6, c[0x0][0x3a0] ;  /* 0x00007400ff0677ac */ /* 0x000ea20008000a00 */
[----:B-1----:R-:W-:Y:S02]  /*1bb0*/  IMAD R21, R2, UR4, R21 ;  /* 0x0000000402157c24 */ /* 0x002fe4000f8e0215 */
[----:B0-----:R-:W-:-:S03]  /*1bc0*/  IMAD R2, R3, R2, R0 ;  /* 0x0000000203027224 */ /* 0x001fc600078e0200 */
[----:B------:R-:W-:Y:S02]  /*1bd0*/  SHF.R.S32.HI R0, RZ, 0x1f, R21 ;  /* 0x0000001fff007819 */ /* 0x000fe40000011415 */
[----:B------:R-:W-:-:S04]  /*1be0*/  IADD3 R21, P0, PT, R2, R21, RZ ;  /* 0x0000001502157210 */ /* 0x000fc80007f1e0ff */
[----:B------:R-:W-:Y:S02]  /*1bf0*/  LEA.HI.X.SX32 R0, R2, R0, 0x1, P0 ;  /* 0x0000000002007211 */ /* 0x000fe400000f0eff */
[----:B--2---:R-:W-:-:S04]  /*1c00*/  LEA R2, P0, R21, UR6, 0x3 ;  /* 0x0000000615027c11 */ /* 0x004fc8000f8018ff */
[----:B------:R-:W-:-:S05]  /*1c10*/  LEA.HI.X R3, R21, UR7, R0, 0x3, P0 ;  /* 0x0000000715037c11 */ /* 0x000fca00080f1c00 */
[----:B------:R-:W-:Y:S01]  /*1c20*/  STG.E.64 desc[UR8][R2.64], R10 ;  /* 0x0000000a02007986 */ /* 0x000fe2000c101b08 */
[----:B------:R-:W-:Y:S05]  /*1c30*/  EXIT ;  /* 0x000000000000794d */ /* 0x000fea0003800000 */
.L_x_4:
[----:B------:R-:W-:-:S00]  /*1c40*/  BRA `(.L_x_4) ;  /* 0xfffffffc00fc7947 */ /* 0x000fc0000383ffff */
[----:B------:R-:W-:-:S00]  /*1c50*/  NOP ;  /* 0x0000000000007918 */ /* 0x000fc00000000000 */
        /* <DEDUP_REMOVED lines=10> */
.L_x_5:


//--------------------- .nv.shared.kernel_gpu5    --------------------------
	.section	.nv.shared.kernel_gpu5,"aw",@nobits
	.sectionflags	@""
	.align	8
.nv.shared.kernel_gpu5:
	.zero		5120


//--------------------- .nv.shared.reserved.0     --------------------------
	.section	.nv.shared.reserved.0,"aw",@nobits
	.weak		__nv_reservedSMEM_offset_0_alias
	.size		__nv_reservedSMEM_offset_0_alias, 0, 64
	.other		__nv_reservedSMEM_offset_0_alias,@"STO_CUDA_RESERVED_SHARED STV_DEFAULT"
__nv_reservedSMEM_offset_0_alias:
	.zero		0
	.zero		64


//--------------------- .nv.constant0.kernel_gpu5 --------------------------
	.section	.nv.constant0.kernel_gpu5,"a",@progbits
	.sectionflags	@""
	.align	4
.nv.constant0.kernel_gpu5:
	.zero		936


//--------------------- SYMBOLS --------------------------

	.type		.nv.reservedSmem.offset0,@object
	.size		.nv.reservedSmem.offset0,0x4
	.type		.nv.reservedSmem.cap,@object
	.size		.nv.reservedSmem.cap,0x4
